# CuTe-DSL kernel — source=fa4 family=fa4_fwd_sm100
# config = {"dtype": "BFloat16", "causal": false, "use_2cta": true, "q_stage": 1, "head_dim": 128}


// ===== COMPILED SASS (sm_100a) =====

	.target	sm_100a

	.elftype	@"ET_EXEC"


//--------------------- .note.nv.tkinfo           --------------------------
	.section	.note.nv.tkinfo,"",@"SHT_NOTE"
	.sectionflags	@"SHF_NOTE_NV_TKINFO"
	.tkinfo
        /*0018*/ 	.word	0x00000081
        /*0030*/ 	.string	""
        /*0030*/ 	.string	"ptxas"
        /*0030*/ 	.string	"Cuda compilation tools, release 12.9, V12.9.83"
        /*0030*/ 	.string	"Build system must define TOOLS_VERSION_EXTENDED"
        /*0030*/ 	.string	"-O 3 -arch sm_100a "



//--------------------- .note.nv.cuver            --------------------------
	.section	.note.nv.cuver,"",@"SHT_NOTE"
	.sectionflags	@"SHF_NOTE_NV_CUVER"
        /*0018*/ 	.short	0x0001
        /*001a*/ 	.short	0x0064
        /*001c*/ 	.short	0x0001
        /*001e*/ 	.short	0x0000
        /*0020*/ 	.short	0x0001
        /*0022*/ 	.short	0x0000


//--------------------- .nv.info                  --------------------------
	.section	.nv.info,"",@"SHT_CUDA_INFO"
	.align	4


	//----- nvinfo : EIATTR_REGCOUNT
	.align		4
        /*0000*/ 	.byte	0x04, 0x2f
        /*0002*/ 	.short	(.L_6 - .L_5)
	.align		4
.L_5:
        /*0004*/ 	.word	index@(kernel_cutlass_kernel_flash_attncuteflash_fwd_sm100FlashAttentionForwardSm100_object_at__tensor0000o12811101213_tensor0000o12811101213_tensor0000o12810111213_tensor0000o12811101213_tensor_0)
        /*0008*/ 	.word	0x00000080


	//----- nvinfo : EIATTR_FRAME_SIZE
	.align		4
.L_6:
        /*000c*/ 	.byte	0x04, 0x11
        /*000e*/ 	.short	(.L_8 - .L_7)
	.align		4
.L_7:
        /*0010*/ 	.word	index@($__internal_2_$__cuda_sm10x_tcgen05_guardrail_trap_unallocated_columns_being_dealloced)
        /*0014*/ 	.word	0x00000000


	//----- nvinfo : EIATTR_FRAME_SIZE
	.align		4
.L_8:
        /*0018*/ 	.byte	0x04, 0x11
        /*001a*/ 	.short	(.L_10 - .L_9)
	.align		4
.L_9:
        /*001c*/ 	.word	index@($__internal_1_$__cuda_sm10x_tcgen05_guardrail_trap_phase_invalid_during_alloc)
        /*0020*/ 	.word	0x00000000


	//----- nvinfo : EIATTR_FRAME_SIZE
	.align		4
.L_10:
        /*0024*/ 	.byte	0x04, 0x11
        /*0026*/ 	.short	(.L_12 - .L_11)
	.align		4
.L_11:
        /*0028*/ 	.word	index@($__internal_0_$__cuda_sm10x_tcgen05_guardrail_trap_col_being_dealloced_not_returned_by_alloc)
        /*002c*/ 	.word	0x00000000


	//----- nvinfo : EIATTR_FRAME_SIZE
	.align		4
.L_12:
        /*0030*/ 	.byte	0x04, 0x11
        /*0032*/ 	.short	(.L_14 - .L_13)
	.align		4
.L_13:
        /*0034*/ 	.word	index@(kernel_cutlass_kernel_flash_attncuteflash_fwd_sm100FlashAttentionForwardSm100_object_at__tensor0000o12811101213_tensor0000o12811101213_tensor0000o12810111213_tensor0000o12811101213_tensor_0)
        /*0038*/ 	.word	0x00000000


	//----- nvinfo : EIATTR_MIN_STACK_SIZE
	.align		4
.L_14:
        /*003c*/ 	.byte	0x04, 0x12
        /*003e*/ 	.short	(.L_16 - .L_15)
	.align		4
.L_15:
        /*0040*/ 	.word	index@(kernel_cutlass_kernel_flash_attncuteflash_fwd_sm100FlashAttentionForwardSm100_object_at__tensor0000o12811101213_tensor0000o12811101213_tensor0000o12810111213_tensor0000o12811101213_tensor_0)
        /*0044*/ 	.word	0x00000000
.L_16:


//--------------------- .nv.info.kernel_cutlass_kernel_flash_attncuteflash_fwd_sm100FlashAttentionForwardSm100_object_at__tensor0000o12811101213_tensor0000o12811101213_tensor0000o12810111213_tensor0000o12811101213_tensor_0 --------------------------
	.section	.nv.info.kernel_cutlass_kernel_flash_attncuteflash_fwd_sm100FlashAttentionForwardSm100_object_at__tensor0000o12811101213_tensor0000o12811101213_tensor0000o12810111213_tensor0000o12811101213_tensor_0,"",@"SHT_CUDA_INFO"
	.sectionflags	@""
	.align	4


	//----- nvinfo : EIATTR_CUDA_API_VERSION
	.align		4
        /*0000*/ 	.byte	0x04, 0x37
        /*0002*/ 	.short	(.L_18 - .L_17)
.L_17:
        /*0004*/ 	.word	0x00000081


	//----- nvinfo : EIATTR_KPARAM_INFO
	.align		4
.L_18:
        /*0008*/ 	.byte	0x04, 0x17
        /*000a*/ 	.short	(.L_20 - .L_19)
.L_19:
        /*000c*/ 	.word	0x00000000
        /*0010*/ 	.short	0x000f
        /*0012*/ 	.short	0x02a8
        /*0014*/ 	.byte	0x00, 0xf0, 0x11, 0x00


	//----- nvinfo : EIATTR_KPARAM_INFO
	.align		4
.L_20:
        /*0018*/ 	.byte	0x04, 0x17
        /*001a*/ 	.short	(.L_22 - .L_21)
.L_21:
        /*001c*/ 	.word	0x00000000
        /*0020*/ 	.short	0x000e
        /*0022*/ 	.short	0x02a4
        /*0024*/ 	.byte	0x00, 0xf0, 0x11, 0x00


	//----- nvinfo : EIATTR_KPARAM_INFO
	.align		4
.L_22:
        /*0028*/ 	.byte	0x04, 0x17
        /*002a*/ 	.short	(.L_24 - .L_23)
.L_23:
        /*002c*/ 	.word	0x00000000
        /*0030*/ 	.short	0x000d
        /*0032*/ 	.short	0x0298
        /*0034*/ 	.byte	0x00, 0xf0, 0x31, 0x00


	//----- nvinfo : EIATTR_KPARAM_INFO
	.align		4
.L_24:
        /*0038*/ 	.byte	0x04, 0x17
        /*003a*/ 	.short	(.L_26 - .L_25)
.L_25:
        /*003c*/ 	.word	0x00000000
        /*0040*/ 	.short	0x000c
        /*0042*/ 	.short	0x028c
        /*0044*/ 	.byte	0x00, 0xf0, 0x31, 0x00


	//----- nvinfo : EIATTR_KPARAM_INFO
	.align		4
.L_26:
        /*0048*/ 	.byte	0x04, 0x17
        /*004a*/ 	.short	(.L_28 - .L_27)
.L_27:
        /*004c*/ 	.word	0x00000000
        /*0050*/ 	.short	0x000b
        /*0052*/ 	.short	0x0287
        /*0054*/ 	.byte	0x00, 0xf0, 0x0d, 0x00


	//----- nvinfo : EIATTR_KPARAM_INFO
	.align		4
.L_28:
        /*0058*/ 	.byte	0x04, 0x17
        /*005a*/ 	.short	(.L_30 - .L_29)
.L_29:
        /*005c*/ 	.word	0x00000000
        /*0060*/ 	.short	0x000a
        /*0062*/ 	.short	0x0284
        /*0064*/ 	.byte	0x00, 0xf0, 0x0d, 0x00


	//----- nvinfo : EIATTR_KPARAM_INFO
	.align		4
.L_30:
        /*0068*/ 	.byte	0x04, 0x17
        /*006a*/ 	.short	(.L_32 - .L_31)
.L_31:
        /*006c*/ 	.word	0x00000000
        /*0070*/ 	.short	0x0009
        /*0072*/ 	.short	0x0280
        /*0074*/ 	.byte	0x00, 0xf0, 0x11, 0x00


	//----- nvinfo : EIATTR_KPARAM_INFO
	.align		4
.L_32:
        /*0078*/ 	.byte	0x04, 0x17
        /*007a*/ 	.short	(.L_34 - .L_33)
.L_33:
        /*007c*/ 	.word	0x00000000
        /*0080*/ 	.short	0x0008
        /*0082*/ 	.short	0x0200
        /*0084*/ 	.byte	0x00, 0xf0, 0x01, 0x02


	//----- nvinfo : EIATTR_KPARAM_INFO
	.align		4
.L_34:
        /*0088*/ 	.byte	0x04, 0x17
        /*008a*/ 	.short	(.L_36 - .L_35)
.L_35:
        /*008c*/ 	.word	0x00000000
        /*0090*/ 	.short	0x0007
        /*0092*/ 	.short	0x0180
        /*0094*/ 	.byte	0x00, 0xf0, 0x01, 0x02


	//----- nvinfo : EIATTR_KPARAM_INFO
	.align		4
.L_36:
        /*0098*/ 	.byte	0x04, 0x17
        /*009a*/ 	.short	(.L_38 - .L_37)
.L_37:
        /*009c*/ 	.word	0x00000000
        /*00a0*/ 	.short	0x0006
        /*00a2*/ 	.short	0x0100
        /*00a4*/ 	.byte	0x00, 0xf0, 0x01, 0x02


	//----- nvinfo : EIATTR_KPARAM_INFO
	.align		4
.L_38:
        /*00a8*/ 	.byte	0x04, 0x17
        /*00aa*/ 	.short	(.L_40 - .L_39)
.L_39:
        /*00ac*/ 	.word	0x00000000
        /*00b0*/ 	.short	0x0005
        /*00b2*/ 	.short	0x0080
        /*00b4*/ 	.byte	0x00, 0xf0, 0x01, 0x02


	//----- nvinfo : EIATTR_KPARAM_INFO
	.align		4
.L_40:
        /*00b8*/ 	.byte	0x04, 0x17
        /*00ba*/ 	.short	(.L_42 - .L_41)
.L_41:
        /*00bc*/ 	.word	0x00000000
        /*00c0*/ 	.short	0x0004
        /*00c2*/ 	.short	0x0030
        /*00c4*/ 	.byte	0x00, 0xf0, 0xa1, 0x00


	//----- nvinfo : EIATTR_KPARAM_INFO
	.align		4
.L_42:
        /*00c8*/ 	.byte	0x04, 0x17
        /*00ca*/ 	.short	(.L_44 - .L_43)
.L_43:
        /*00cc*/ 	.word	0x00000000
        /*00d0*/ 	.short	0x0003
        /*00d2*/ 	.short	0x0024
        /*00d4*/ 	.byte	0x00, 0xf0, 0x31, 0x00


	//----- nvinfo : EIATTR_KPARAM_INFO
	.align		4
.L_44:
        /*00d8*/ 	.byte	0x04, 0x17
        /*00da*/ 	.short	(.L_46 - .L_45)
.L_45:
        /*00dc*/ 	.word	0x00000000
        /*00e0*/ 	.short	0x0002
        /*00e2*/ 	.short	0x0018
        /*00e4*/ 	.byte	0x00, 0xf0, 0x31, 0x00


	//----- nvinfo : EIATTR_KPARAM_INFO
	.align		4
.L_46:
        /*00e8*/ 	.byte	0x04, 0x17
        /*00ea*/ 	.short	(.L_48 - .L_47)
.L_47:
        /*00ec*/ 	.word	0x00000000
        /*00f0*/ 	.short	0x0001
        /*00f2*/ 	.short	0x000c
        /*00f4*/ 	.byte	0x00, 0xf0, 0x31, 0x00


	//----- nvinfo : EIATTR_KPARAM_INFO
	.align		4
.L_48:
        /*00f8*/ 	.byte	0x04, 0x17
        /*00fa*/ 	.short	(.L_50 - .L_49)
.L_49:
        /*00fc*/ 	.word	0x00000000
        /*0100*/ 	.short	0x0000
        /*0102*/ 	.short	0x0000
        /*0104*/ 	.byte	0x00, 0xf0, 0x31, 0x00


	//----- nvinfo : EIATTR_AT_ENTRY_FRAGMENTS
	.align		4
.L_50:
        /*0108*/ 	.byte	0x04, 0x4f
        /*010a*/ 	.short	(.L_52 - .L_51)


	//   ....[0]....
.L_51:
        /*010c*/ 	.word	0x00000004


	//   ....[1]....
        /*0110*/ 	.word	0x00000005


	//----- nvinfo : EIATTR_RESERVED_SMEM_USED
	.align		4
.L_52:
        /*0114*/ 	.byte	0x01, 0x41
	.zero		2


	//----- nvinfo : EIATTR_SPARSE_MMA_MASK
	.align		4
        /*0118*/ 	.byte	0x03, 0x50
        /*011a*/ 	.short	0x0000


	//----- nvinfo : EIATTR_TCGEN05_2CTA_USED
	.align		4
        /*011c*/ 	.byte	0x01, 0x52
	.zero		2


	//----- nvinfo : EIATTR_MAXREG_COUNT
	.align		4
        /*0120*/ 	.byte	0x03, 0x1b
        /*0122*/ 	.short	0x0080


	//----- nvinfo : EIATTR_NUM_BARRIERS
	.align		4
        /*0124*/ 	.byte	0x02, 0x4c
        /*0126*/ 	.byte	0x10
	.zero		1


	//----- nvinfo : EIATTR_INT_WARP_WIDE_INSTR_OFFSETS
	.align		4
        /*0128*/ 	.byte	0x04, 0x31
        /*012a*/ 	.short	(.L_54 - .L_53)


	//   ....[0]....
.L_53:
        /*012c*/ 	.word	0x00003f20


	//   ....[1]....
        /*0130*/ 	.word	0x00003f50


	//----- nvinfo : EIATTR_COOP_GROUP_MASK_REGIDS
	.align		4
.L_54:
        /*0134*/ 	.byte	0x04, 0x29
        /*0136*/ 	.short	(.L_56 - .L_55)


	//   ....[0]....
.L_55:
        /*0138*/ 	.word	0xffffffff


	//   ....[1]....
        /*013c*/ 	.word	0xffffffff


	//   ....[2]....
        /*0140*/ 	.word	0xffffffff


	//   ....[3]....
        /*0144*/ 	.word	0xffffffff


	//   ....[4]....
        /*0148*/ 	.word	0xffffffff


	//   ....[5]....
        /*014c*/ 	.word	0xffffffff


	//   ....[6]....
        /*0150*/ 	.word	0xffffffff


	//   ....[7]....
        /*0154*/ 	.word	0xffffffff


	//   ....[8]....
        /*0158*/ 	.word	0xffffffff


	//----- nvinfo : EIATTR_COOP_GROUP_INSTR_OFFSETS
	.align		4
.L_56:
        /*015c*/ 	.byte	0x04, 0x28
        /*015e*/ 	.short	(.L_58 - .L_57)


	//   ....[0]....
.L_57:
        /*0160*/ 	.word	0x00000880


	//   ....[1]....
        /*0164*/ 	.word	0x00001f90


	//   ....[2]....
        /*0168*/ 	.word	0x000025f0


	//   ....[3]....
        /*016c*/ 	.word	0x000026e0


	//   ....[4]....
        /*0170*/ 	.word	0x00003db0


	//   ....[5]....
        /*0174*/ 	.word	0x00004000


	//   ....[6]....
        /*0178*/ 	.word	0x00006f80


	//   ....[7]....
        /*017c*/ 	.word	0x00008ce0


	//   ....[8]....
        /*0180*/ 	.word	0x00009ae0


	//----- nvinfo : EIATTR_REG_RECONFIG
	.align		4
.L_58:
        /*0184*/ 	.byte	0x01, 0x54
	.zero		2


	//----- nvinfo : EIATTR_VRC_CTA_INIT_COUNT
	.align		4
        /*0188*/ 	.byte	0x02, 0x4a
        /*018a*/ 	.byte	0x80
	.zero		1


	//----- nvinfo : EIATTR_MBARRIER_INSTR_OFFSETS
	.align		4
        /*018c*/ 	.byte	0x04, 0x39
        /*018e*/ 	.short	(.L_60 - .L_59)


	//   ....[0]....
.L_59:
        /*0190*/ 	.word	0x000003a0
        /*0194*/ 	.word	0x000000ff
        /*0198*/ 	.word	0x00000120
        /*019c*/ 	.short	0x0100
        /*019e*/ 	.byte	0x06
	.zero		1


	//   ....[1]....
        /*01a0*/ 	.word	0x000003e0
        /*01a4*/ 	.word	0x000000ff
        /*01a8*/ 	.word	0x00000000
        /*01ac*/ 	.short	0x0100
        /*01ae*/ 	.byte	0x0f
	.zero		1


	//   ....[2]....
        /*01b0*/ 	.word	0x000003f0
        /*01b4*/ 	.word	0x000000ff
        /*01b8*/ 	.word	0x00000008
        /*01bc*/ 	.short	0x0100
        /*01be*/ 	.byte	0x0f
	.zero		1


	//   ....[3]....
        /*01c0*/ 	.word	0x000004c0
        /*01c4*/ 	.word	0x000000ff
        /*01c8*/ 	.word	0x00000010
        /*01cc*/ 	.short	0x0100
        /*01ce*/ 	.byte	0x04
	.zero		1


	//   ....[4]....
        /*01d0*/ 	.word	0x000004d0
        /*01d4*/ 	.word	0x000000ff
        /*01d8*/ 	.word	0x00000018
        /*01dc*/ 	.short	0x0100
        /*01de*/ 	.byte	0x04
	.zero		1


	//   ....[5]....
        /*01e0*/ 	.word	0x000004e0
        /*01e4*/ 	.word	0x000000ff
        /*01e8*/ 	.word	0x00000020
        /*01ec*/ 	.short	0x0100
        /*01ee*/ 	.byte	0x04
	.zero		1


	//   ....[6]....
        /*01f0*/ 	.word	0x000004f0
        /*01f4*/ 	.word	0x000000ff
        /*01f8*/ 	.word	0x00000028
        /*01fc*/ 	.short	0x0100
        /*01fe*/ 	.byte	0x04
	.zero		1


	//   ....[7]....
        /*0200*/ 	.word	0x00000500
        /*0204*/ 	.word	0x000000ff
        /*0208*/ 	.word	0x00000030
        /*020c*/ 	.short	0x0100
        /*020e*/ 	.byte	0x04
	.zero		1


	//   ....[8]....
        /*0210*/ 	.word	0x00000510
        /*0214*/ 	.word	0x000000ff
        /*0218*/ 	.word	0x00000038
        /*021c*/ 	.short	0x0100
        /*021e*/ 	.byte	0x04
	.zero		1


	//   ....[9]....
        /*0220*/ 	.word	0x00000520
        /*0224*/ 	.word	0x000000ff
        /*0228*/ 	.word	0x00000040
        /*022c*/ 	.short	0x0100
        /*022e*/ 	.byte	0x04
	.zero		1


	//   ....[10]....
        /*0230*/ 	.word	0x00000530
        /*0234*/ 	.word	0x000000ff
        /*0238*/ 	.word	0x00000048
        /*023c*/ 	.short	0x0100
        /*023e*/ 	.byte	0x04
	.zero		1


	//   ....[11]....
        /*0240*/ 	.word	0x00000540
        /*0244*/ 	.word	0x000000ff
        /*0248*/ 	.word	0x00000050
        /*024c*/ 	.short	0x0100
        /*024e*/ 	.byte	0x04
	.zero		1


	//   ....[12]....
        /*0250*/ 	.word	0x00000550
        /*0254*/ 	.word	0x000000ff
        /*0258*/ 	.word	0x00000058
        /*025c*/ 	.short	0x0100
        /*025e*/ 	.byte	0x04
	.zero		1


	//   ....[13]....
        /*0260*/ 	.word	0x00000560
        /*0264*/ 	.word	0x000000ff
        /*0268*/ 	.word	0x00000060
        /*026c*/ 	.short	0x0100
        /*026e*/ 	.byte	0x04
	.zero		1


	//   ....[14]....
        /*0270*/ 	.word	0x00000570
        /*0274*/ 	.word	0x000000ff
        /*0278*/ 	.word	0x00000068
        /*027c*/ 	.short	0x0100
        /*027e*/ 	.byte	0x04
	.zero		1


	//   ....[15]....
        /*0280*/ 	.word	0x00000580
        /*0284*/ 	.word	0x000000ff
        /*0288*/ 	.word	0x00000070
        /*028c*/ 	.short	0x0100
        /*028e*/ 	.byte	0x04
	.zero		1


	//   ....[16]....
        /*0290*/ 	.word	0x00000590
        /*0294*/ 	.word	0x000000ff
        /*0298*/ 	.word	0x00000078
        /*029c*/ 	.short	0x0100
        /*029e*/ 	.byte	0x04
	.zero		1


	//   ....[17]....
        /*02a0*/ 	.word	0x000005a0
        /*02a4*/ 	.word	0x000000ff
        /*02a8*/ 	.word	0x00000080
        /*02ac*/ 	.short	0x0100
        /*02ae*/ 	.byte	0x04
	.zero		1


	//   ....[18]....
        /*02b0*/ 	.word	0x000005b0
        /*02b4*/ 	.word	0x000000ff
        /*02b8*/ 	.word	0x00000088
        /*02bc*/ 	.short	0x0100
        /*02be*/ 	.byte	0x04
	.zero		1


	//   ....[19]....
        /*02c0*/ 	.word	0x000005c0
        /*02c4*/ 	.word	0x000000ff
        /*02c8*/ 	.word	0x00000090
        /*02cc*/ 	.short	0x0100
        /*02ce*/ 	.byte	0x04
	.zero		1


	//   ....[20]....
        /*02d0*/ 	.word	0x000005d0
        /*02d4*/ 	.word	0x000000ff
        /*02d8*/ 	.word	0x00000098
        /*02dc*/ 	.short	0x0100
        /*02de*/ 	.byte	0x04
	.zero		1


	//   ....[21]....
        /*02e0*/ 	.word	0x000005e0
        /*02e4*/ 	.word	0x000000ff
        /*02e8*/ 	.word	0x000000a0
        /*02ec*/ 	.short	0x0100
        /*02ee*/ 	.byte	0x04
	.zero		1


	//   ....[22]....
        /*02f0*/ 	.word	0x000005f0
        /*02f4*/ 	.word	0x000000ff
        /*02f8*/ 	.word	0x000000a8
        /*02fc*/ 	.short	0x0100
        /*02fe*/ 	.byte	0x04
	.zero		1


	//   ....[23]....
        /*0300*/ 	.word	0x00000600
        /*0304*/ 	.word	0x000000ff
        /*0308*/ 	.word	0x000000b0
        /*030c*/ 	.short	0x0100
        /*030e*/ 	.byte	0x04
	.zero		1


	//   ....[24]....
        /*0310*/ 	.word	0x00000610
        /*0314*/ 	.word	0x000000ff
        /*0318*/ 	.word	0x000000b8
        /*031c*/ 	.short	0x0100
        /*031e*/ 	.byte	0x04
	.zero		1


	//   ....[25]....
        /*0320*/ 	.word	0x000007b0
        /*0324*/ 	.word	0x000000ff
        /*0328*/ 	.word	0x000000c0
        /*032c*/ 	.short	0x0100
        /*032e*/ 	.byte	0x04
	.zero		1


	//   ....[26]....
        /*0330*/ 	.word	0x000007c0
        /*0334*/ 	.word	0x000000ff
        /*0338*/ 	.word	0x000000c8
        /*033c*/ 	.short	0x0100
        /*033e*/ 	.byte	0x04
	.zero		1


	//   ....[27]....
        /*0340*/ 	.word	0x000007d0
        /*0344*/ 	.word	0x000000ff
        /*0348*/ 	.word	0x000000d0
        /*034c*/ 	.short	0x0100
        /*034e*/ 	.byte	0x04
	.zero		1


	//   ....[28]....
        /*0350*/ 	.word	0x000007e0
        /*0354*/ 	.word	0x000000ff
        /*0358*/ 	.word	0x000000d8
        /*035c*/ 	.short	0x0100
        /*035e*/ 	.byte	0x04
	.zero		1


	//   ....[29]....
        /*0360*/ 	.word	0x000007f0
        /*0364*/ 	.word	0x000000ff
        /*0368*/ 	.word	0x000000e0
        /*036c*/ 	.short	0x0100
        /*036e*/ 	.byte	0x04
	.zero		1


	//   ....[30]....
        /*0370*/ 	.word	0x00000800
        /*0374*/ 	.word	0x000000ff
        /*0378*/ 	.word	0x000000e8
        /*037c*/ 	.short	0x0100
        /*037e*/ 	.byte	0x04
	.zero		1


	//   ....[31]....
        /*0380*/ 	.word	0x00000810
        /*0384*/ 	.word	0x000000ff
        /*0388*/ 	.word	0x000000f0
        /*038c*/ 	.short	0x0100
        /*038e*/ 	.byte	0x04
	.zero		1


	//   ....[32]....
        /*0390*/ 	.word	0x00000820
        /*0394*/ 	.word	0x000000ff
        /*0398*/ 	.word	0x000000f8
        /*039c*/ 	.short	0x0100
        /*039e*/ 	.byte	0x04
	.zero		1


	//   ....[33]....
        /*03a0*/ 	.word	0x00000f70
        /*03a4*/ 	.word	0x000000ff
        /*03a8*/ 	.word	0x00000060
        /*03ac*/ 	.short	0x010a
        /*03ae*/ 	.byte	0x05
	.zero		1


	//   ....[34]....
        /*03b0*/ 	.word	0x00001180
        /*03b4*/ 	.word	0x000000ff
        /*03b8*/ 	.word	0x00000008
        /*03bc*/ 	.short	0x010a
        /*03be*/ 	.byte	0x0e
	.zero		1


	//   ....[35]....
        /*03c0*/ 	.word	0x000013b0
        /*03c4*/ 	.word	0x000000ff
        /*03c8*/ 	.word	0x00000060
        /*03cc*/ 	.short	0x010a
        /*03ce*/ 	.byte	0x04
	.zero		1


	//   ....[36]....
        /*03d0*/ 	.word	0x00001620
        /*03d4*/ 	.word	0x000000ff
        /*03d8*/ 	.word	0x00000060
        /*03dc*/ 	.short	0x010a
        /*03de*/ 	.byte	0x05
	.zero		1


	//   ....[37]....
        /*03e0*/ 	.word	0x000017d0
        /*03e4*/ 	.word	0x000000ff
        /*03e8*/ 	.word	0x00000060
        /*03ec*/ 	.short	0x010a
        /*03ee*/ 	.byte	0x04
	.zero		1


	//   ....[38]....
        /*03f0*/ 	.word	0x00001d90
        /*03f4*/ 	.word	0x000000ff
        /*03f8*/ 	.word	0x00000060
        /*03fc*/ 	.short	0x010a
        /*03fe*/ 	.byte	0x05
	.zero		1


	//   ....[39]....
        /*0400*/ 	.word	0x00001e10
        /*0404*/ 	.word	0x000000ff
        /*0408*/ 	.word	0x00000008
        /*040c*/ 	.short	0x010a
        /*040e*/ 	.byte	0x04
	.zero		1


	//   ....[40]....
        /*0410*/ 	.word	0x00001e90
        /*0414*/ 	.word	0x000000ff
        /*0418*/ 	.word	0x00000008
        /*041c*/ 	.short	0x010a
        /*041e*/ 	.byte	0x04
	.zero		1


	//   ....[41]....
        /*0420*/ 	.word	0x00001f60
        /*0424*/ 	.word	0x000000ff
        /*0428*/ 	.word	0x00000120
        /*042c*/ 	.short	0x0100
        /*042e*/ 	.byte	0x06
	.zero		1


	//   ....[42]....
        /*0430*/ 	.word	0x00002220
        /*0434*/ 	.word	0x00000005
        /*0438*/ 	.word	0x00000000
        /*043c*/ 	.short	0x010a
        /*043e*/ 	.byte	0xff
	.zero		1


	//   ....[43]....
        /*0440*/ 	.word	0x00002240
        /*0444*/ 	.word	0x00000005
        /*0448*/ 	.word	0x00000000
        /*044c*/ 	.short	0x010a
        /*044e*/ 	.byte	0xff
	.zero		1


	//   ....[44]....
        /*0450*/ 	.word	0x00002450
        /*0454*/ 	.word	0x00000006
        /*0458*/ 	.word	0x00000000
        /*045c*/ 	.short	0x010a
        /*045e*/ 	.byte	0xff
	.zero		1


	//   ....[45]....
        /*0460*/ 	.word	0x00002470
        /*0464*/ 	.word	0x00000006
        /*0468*/ 	.word	0x00000000
        /*046c*/ 	.short	0x010a
        /*046e*/ 	.byte	0xff
	.zero		1


	//   ....[46]....
        /*0470*/ 	.word	0x00002570
        /*0474*/ 	.word	0x00000009
        /*0478*/ 	.word	0x00000000
        /*047c*/ 	.short	0x0101
        /*047e*/ 	.byte	0xff
	.zero		1


	//   ....[47]....
        /*0480*/ 	.word	0x00002c60
        /*0484*/ 	.word	0x000000ff
        /*0488*/ 	.word	0x00000000
        /*048c*/ 	.short	0x010a
        /*048e*/ 	.byte	0x14
	.zero		1


	//   ....[48]....
        /*0490*/ 	.word	0x00002c90
        /*0494*/ 	.word	0x000000ff
        /*0498*/ 	.word	0x00000010
        /*049c*/ 	.short	0x010a
        /*049e*/ 	.byte	0x0c
	.zero		1


	//   ....[49]....
        /*04a0*/ 	.word	0x00003050
        /*04a4*/ 	.word	0x000000ff
        /*04a8*/ 	.word	0x00000010
        /*04ac*/ 	.short	0x010a
        /*04ae*/ 	.byte	0x0e
	.zero		1


	//   ....[50]....
        /*04b0*/ 	.word	0x00003070
        /*04b4*/ 	.word	0x000000ff
        /*04b8*/ 	.word	0x000000b8
        /*04bc*/ 	.short	0x010a
        /*04be*/ 	.byte	0x14
	.zero		1


	//   ....[51]....
        /*04c0*/ 	.word	0x000032e0
        /*04c4*/ 	.word	0x000000ff
        /*04c8*/ 	.word	0x000000c0
        /*04cc*/ 	.short	0x010a
        /*04ce*/ 	.byte	0x14
	.zero		1


	//   ....[52]....
        /*04d0*/ 	.word	0x00003450
        /*04d4*/ 	.word	0x000000ff
        /*04d8*/ 	.word	0x00000010
        /*04dc*/ 	.short	0x010a
        /*04de*/ 	.byte	0x13
	.zero		1


	//   ....[53]....
        /*04e0*/ 	.word	0x000037c0
        /*04e4*/ 	.word	0x000000ff
        /*04e8*/ 	.word	0x00000010
        /*04ec*/ 	.short	0x010a
        /*04ee*/ 	.byte	0x0a
	.zero		1


	//   ....[54]....
        /*04f0*/ 	.word	0x000037e0
        /*04f4*/ 	.word	0x000000ff
        /*04f8*/ 	.word	0x000000b8
        /*04fc*/ 	.short	0x010a
        /*04fe*/ 	.byte	0x14
	.zero		1


	//   ....[55]....
        /*0500*/ 	.word	0x00003aa0
        /*0504*/ 	.word	0x000000ff
        /*0508*/ 	.word	0x000000c0
        /*050c*/ 	.short	0x010a
        /*050e*/ 	.byte	0x14
	.zero		1


	//   ....[56]....
        /*0510*/ 	.word	0x00003d80
        /*0514*/ 	.word	0x00000008
        /*0518*/ 	.word	0x00000000
        /*051c*/ 	.short	0x0101
        /*051e*/ 	.byte	0xff
	.zero		1


	//   ....[57]....
        /*0520*/ 	.word	0x00003d90
        /*0524*/ 	.word	0x000000ff
        /*0528*/ 	.word	0x00000120
        /*052c*/ 	.short	0x010a
        /*052e*/ 	.byte	0x14
	.zero		1


	//   ....[58]....
        /*0530*/ 	.word	0x000040f0
        /*0534*/ 	.word	0x000000ff
        /*0538*/ 	.word	0x00000120
        /*053c*/ 	.short	0x0100
        /*053e*/ 	.byte	0x06
	.zero		1


	//   ....[59]....
        /*0540*/ 	.word	0x00004470
        /*0544*/ 	.word	0x000000ff
        /*0548*/ 	.word	0x000000f0
        /*054c*/ 	.short	0x010a
        /*054e*/ 	.byte	0x0d
	.zero		1


	//   ....[60]....
        /*0550*/ 	.word	0x00004600
        /*0554*/ 	.word	0x000000ff
        /*0558*/ 	.word	0x000000f8
        /*055c*/ 	.short	0x0101
        /*055e*/ 	.byte	0x0d
	.zero		1


	//   ....[61]....
        /*0560*/ 	.word	0x00004a80
        /*0564*/ 	.word	0x000000ff
        /*0568*/ 	.word	0x000000e8
        /*056c*/ 	.short	0x010a
        /*056e*/ 	.byte	0x07
	.zero		1


	//   ....[62]....
        /*0570*/ 	.word	0x00004aa0
        /*0574*/ 	.word	0x000000ff
        /*0578*/ 	.word	0x000000b0
        /*057c*/ 	.short	0x010a
        /*057e*/ 	.byte	0x07
	.zero		1


	//   ....[63]....
        /*0580*/ 	.word	0x00006b60
        /*0584*/ 	.word	0x000000ff
        /*0588*/ 	.word	0x00000000
        /*058c*/ 	.short	0x0101
        /*058e*/ 	.byte	0x0b
	.zero		1


	//   ....[64]....
        /*0590*/ 	.word	0x00006f90
        /*0594*/ 	.word	0x000000ff
        /*0598*/ 	.word	0x00000000
        /*059c*/ 	.short	0x0101
        /*059e*/ 	.byte	0x0a
	.zero		1


	//   ....[65]....
        /*05a0*/ 	.word	0x00006fc0
        /*05a4*/ 	.word	0x000000ff
        /*05a8*/ 	.word	0x000000e8
        /*05ac*/ 	.short	0x010a
        /*05ae*/ 	.byte	0x07
	.zero		1


	//   ....[66]....
        /*05b0*/ 	.word	0x00007060
        /*05b4*/ 	.word	0x000000ff
        /*05b8*/ 	.word	0x000000b0
        /*05bc*/ 	.short	0x010a
        /*05be*/ 	.byte	0x07
	.zero		1


	//   ....[67]....
        /*05c0*/ 	.word	0x00008a20
        /*05c4*/ 	.word	0x000000ff
        /*05c8*/ 	.word	0x00000000
        /*05cc*/ 	.short	0x0101
        /*05ce*/ 	.byte	0x0b
	.zero		1


	//   ....[68]....
        /*05d0*/ 	.word	0x00008cf0
        /*05d4*/ 	.word	0x000000ff
        /*05d8*/ 	.word	0x00000000
        /*05dc*/ 	.short	0x0101
        /*05de*/ 	.byte	0x0a
	.zero		1


	//   ....[69]....
        /*05e0*/ 	.word	0x00008d00
        /*05e4*/ 	.word	0x000000ff
        /*05e8*/ 	.word	0x000000e8
        /*05ec*/ 	.short	0x010a
        /*05ee*/ 	.byte	0x07
	.zero		1


	//   ....[70]....
        /*05f0*/ 	.word	0x00009290
        /*05f4*/ 	.word	0x00000003
        /*05f8*/ 	.word	0x000000e8
        /*05fc*/ 	.short	0x010a
        /*05fe*/ 	.byte	0xff
	.zero		1


	//   ....[71]....
        /*0600*/ 	.word	0x00009380
        /*0604*/ 	.word	0x000000ff
        /*0608*/ 	.word	0x00000120
        /*060c*/ 	.short	0x0100
        /*060e*/ 	.byte	0x06
	.zero		1


	//   ....[72]....
        /*0610*/ 	.word	0x00009480
        /*0614*/ 	.word	0x000000ff
        /*0618*/ 	.word	0x00000120
        /*061c*/ 	.short	0x0100
        /*061e*/ 	.byte	0x06
	.zero		1


	//   ....[73]....
        /*0620*/ 	.word	0x00009750
        /*0624*/ 	.word	0x000000ff
        /*0628*/ 	.word	0x00000000
        /*062c*/ 	.short	0x0101
        /*062e*/ 	.byte	0x09
	.zero		1


	//   ....[74]....
        /*0630*/ 	.word	0x00009a80
        /*0634*/ 	.word	0x000000ff
        /*0638*/ 	.word	0x000000e8
        /*063c*/ 	.short	0x0101
        /*063e*/ 	.byte	0x08
	.zero		1


	//   ....[75]....
        /*0640*/ 	.word	0x0000a040
        /*0644*/ 	.word	0x000000ff
        /*0648*/ 	.word	0x00000000
        /*064c*/ 	.short	0x0101
        /*064e*/ 	.byte	0x09
	.zero		1


	//   ....[76]....
        /*0650*/ 	.word	0x0000a070
        /*0654*/ 	.word	0x000000ff
        /*0658*/ 	.word	0x000000e8
        /*065c*/ 	.short	0x0101
        /*065e*/ 	.byte	0x08
	.zero		1


	//   ....[77]....
        /*0660*/ 	.word	0x0000a0e0
        /*0664*/ 	.word	0x000000ff
        /*0668*/ 	.word	0x000000e8
        /*066c*/ 	.short	0x0101
        /*066e*/ 	.byte	0x08
	.zero		1


	//   ....[78]....
        /*0670*/ 	.word	0x0000a0f0
        /*0674*/ 	.word	0x000000ff
        /*0678*/ 	.word	0x000000d0
        /*067c*/ 	.short	0x010a
        /*067e*/ 	.byte	0x08
	.zero		1


	//   ....[79]....
        /*0680*/ 	.word	0x0000a110
        /*0684*/ 	.word	0x000000ff
        /*0688*/ 	.word	0x000000f8
        /*068c*/ 	.short	0x010a
        /*068e*/ 	.byte	0x08
	.zero		1


	//   ....[80]....
        /*0690*/ 	.word	0x0000aba0
        /*0694*/ 	.word	0x000000ff
        /*0698*/ 	.word	0x00000000
        /*069c*/ 	.short	0x0101
        /*069e*/ 	.byte	0x09
	.zero		1


	//   ....[81]....
        /*06a0*/ 	.word	0x0000abb0
        /*06a4*/ 	.word	0x000000ff
        /*06a8*/ 	.word	0x000000f0
        /*06ac*/ 	.short	0x0101
        /*06ae*/ 	.byte	0x08
	.zero		1


	//   ....[82]....
        /*06b0*/ 	.word	0x0000aec0
        /*06b4*/ 	.word	0x000000ff
        /*06b8*/ 	.word	0x000000f8
        /*06bc*/ 	.short	0x010a
        /*06be*/ 	.byte	0x08
	.zero		1


	//   ....[83]....
        /*06c0*/ 	.word	0x0000afa0
        /*06c4*/ 	.word	0x000000ff
        /*06c8*/ 	.word	0x00000120
        /*06cc*/ 	.short	0x0100
        /*06ce*/ 	.byte	0x06
	.zero		1


	//   ....[84]....
        /*06d0*/ 	.word	0x0000b080
        /*06d4*/ 	.word	0x000000ff
        /*06d8*/ 	.word	0x00000120
        /*06dc*/ 	.short	0x0100
        /*06de*/ 	.byte	0x06
	.zero		1


	//   ....[85]....
        /*06e0*/ 	.word	0x0000b0e0
        /*06e4*/ 	.word	0x00000004
        /*06e8*/ 	.word	0x00000060
        /*06ec*/ 	.short	0x010a
        /*06ee*/ 	.byte	0xff
	.zero		1


	//   ....[86]....
        /*06f0*/ 	.word	0x0000b160
        /*06f4*/ 	.word	0x00000004
        /*06f8*/ 	.word	0x00000008
        /*06fc*/ 	.short	0x010a
        /*06fe*/ 	.byte	0xff
	.zero		1


	//   ....[87]....
        /*0700*/ 	.word	0x0000b1e0
        /*0704*/ 	.word	0x00000004
        /*0708*/ 	.word	0x00000060
        /*070c*/ 	.short	0x010a
        /*070e*/ 	.byte	0xff
	.zero		1


	//   ....[88]....
        /*0710*/ 	.word	0x0000b250
        /*0714*/ 	.word	0x00000004
        /*0718*/ 	.word	0x00000060
        /*071c*/ 	.short	0x010a
        /*071e*/ 	.byte	0xff
	.zero		1


	//   ....[89]....
        /*0720*/ 	.word	0x0000b2d0
        /*0724*/ 	.word	0x00000004
        /*0728*/ 	.word	0x00000060
        /*072c*/ 	.short	0x010a
        /*072e*/ 	.byte	0xff
	.zero		1


	//   ....[90]....
        /*0730*/ 	.word	0x0000b340
        /*0734*/ 	.word	0x00000004
        /*0738*/ 	.word	0x00000060
        /*073c*/ 	.short	0x010a
        /*073e*/ 	.byte	0xff
	.zero		1


	//   ....[91]....
        /*0740*/ 	.word	0x0000b3b0
        /*0744*/ 	.word	0x00000004
        /*0748*/ 	.word	0x00000008
        /*074c*/ 	.short	0x010a
        /*074e*/ 	.byte	0xff
	.zero		1


	//   ....[92]....
        /*0750*/ 	.word	0x0000b420
        /*0754*/ 	.word	0x00000004
        /*0758*/ 	.word	0x00000008
        /*075c*/ 	.short	0x010a
        /*075e*/ 	.byte	0xff
	.zero		1


	//   ....[93]....
        /*0760*/ 	.word	0x0000b480
        /*0764*/ 	.word	0x00000005
        /*0768*/ 	.word	0x00000000
        /*076c*/ 	.short	0x010a
        /*076e*/ 	.byte	0xff
	.zero		1


	//   ....[94]....
        /*0770*/ 	.word	0x0000b4e0
        /*0774*/ 	.word	0x00000006
        /*0778*/ 	.word	0x00000000
        /*077c*/ 	.short	0x010a
        /*077e*/ 	.byte	0xff
	.zero		1


	//   ....[95]....
        /*0780*/ 	.word	0x0000b550
        /*0784*/ 	.word	0x00000004
        /*0788*/ 	.word	0x00000000
        /*078c*/ 	.short	0x010a
        /*078e*/ 	.byte	0xff
	.zero		1


	//   ....[96]....
        /*0790*/ 	.word	0x0000b5d0
        /*0794*/ 	.word	0x00000004
        /*0798*/ 	.word	0x00000010
        /*079c*/ 	.short	0x010a
        /*079e*/ 	.byte	0xff
	.zero		1


	//   ....[97]....
        /*07a0*/ 	.word	0x0000b640
        /*07a4*/ 	.word	0x0000000c
        /*07a8*/ 	.word	0x00000010
        /*07ac*/ 	.short	0x010a
        /*07ae*/ 	.byte	0xff
	.zero		1


	//   ....[98]....
        /*07b0*/ 	.word	0x0000b6b0
        /*07b4*/ 	.word	0x0000001b
        /*07b8*/ 	.word	0x000000b8
        /*07bc*/ 	.short	0x010a
        /*07be*/ 	.byte	0xff
	.zero		1


	//   ....[99]....
        /*07c0*/ 	.word	0x0000b720
        /*07c4*/ 	.word	0x0000000e
        /*07c8*/ 	.word	0x000000c0
        /*07cc*/ 	.short	0x010a
        /*07ce*/ 	.byte	0xff
	.zero		1


	//   ....[100]....
        /*07d0*/ 	.word	0x0000b790
        /*07d4*/ 	.word	0x0000000c
        /*07d8*/ 	.word	0x00000010
        /*07dc*/ 	.short	0x010a
        /*07de*/ 	.byte	0xff
	.zero		1


	//   ....[101]....
        /*07e0*/ 	.word	0x0000b800
        /*07e4*/ 	.word	0x00000004
        /*07e8*/ 	.word	0x00000010
        /*07ec*/ 	.short	0x010a
        /*07ee*/ 	.byte	0xff
	.zero		1


	//   ....[102]....
        /*07f0*/ 	.word	0x0000b880
        /*07f4*/ 	.word	0x00000006
        /*07f8*/ 	.word	0x000000b8
        /*07fc*/ 	.short	0x010a
        /*07fe*/ 	.byte	0xff
	.zero		1


	//   ....[103]....
        /*0800*/ 	.word	0x0000b900
        /*0804*/ 	.word	0x00000006
        /*0808*/ 	.word	0x000000c0
        /*080c*/ 	.short	0x010a
        /*080e*/ 	.byte	0xff
	.zero		1


	//   ....[104]....
        /*0810*/ 	.word	0x0000b960
        /*0814*/ 	.word	0x00000004
        /*0818*/ 	.word	0x00000120
        /*081c*/ 	.short	0x010a
        /*081e*/ 	.byte	0xff
	.zero		1


	//   ....[105]....
        /*0820*/ 	.word	0x0000b9d0
        /*0824*/ 	.word	0x00000004
        /*0828*/ 	.word	0x000000f0
        /*082c*/ 	.short	0x010a
        /*082e*/ 	.byte	0xff
	.zero		1


	//   ....[106]....
        /*0830*/ 	.word	0x0000ba40
        /*0834*/ 	.word	0x00000003
        /*0838*/ 	.word	0x000000e8
        /*083c*/ 	.short	0x010a
        /*083e*/ 	.byte	0xff
	.zero		1


	//   ....[107]....
        /*0840*/ 	.word	0x0000bab0
        /*0844*/ 	.word	0x00000004
        /*0848*/ 	.word	0x000000b0
        /*084c*/ 	.short	0x010a
        /*084e*/ 	.byte	0xff
	.zero		1


	//   ....[108]....
        /*0850*/ 	.word	0x0000bb30
        /*0854*/ 	.word	0x00000004
        /*0858*/ 	.word	0x000000e8
        /*085c*/ 	.short	0x010a
        /*085e*/ 	.byte	0xff
	.zero		1


	//   ....[109]....
        /*0860*/ 	.word	0x0000bba0
        /*0864*/ 	.word	0x00000004
        /*0868*/ 	.word	0x000000b0
        /*086c*/ 	.short	0x010a
        /*086e*/ 	.byte	0xff
	.zero		1


	//   ....[110]....
        /*0870*/ 	.word	0x0000bc10
        /*0874*/ 	.word	0x00000004
        /*0878*/ 	.word	0x000000e8
        /*087c*/ 	.short	0x010a
        /*087e*/ 	.byte	0xff
	.zero		1


	//   ....[111]....
        /*0880*/ 	.word	0x0000bc70
        /*0884*/ 	.word	0x00000003
        /*0888*/ 	.word	0x000000e8
        /*088c*/ 	.short	0x010a
        /*088e*/ 	.byte	0xff
	.zero		1


	//   ....[112]....
        /*0890*/ 	.word	0x0000bcd0
        /*0894*/ 	.word	0x00000002
        /*0898*/ 	.word	0x000000d0
        /*089c*/ 	.short	0x010a
        /*089e*/ 	.byte	0xff
	.zero		1


	//   ....[113]....
        /*08a0*/ 	.word	0x0000bd30
        /*08a4*/ 	.word	0x00000002
        /*08a8*/ 	.word	0x000000f8
        /*08ac*/ 	.short	0x010a
        /*08ae*/ 	.byte	0xff
	.zero		1


	//   ....[114]....
        /*08b0*/ 	.word	0x0000bd90
        /*08b4*/ 	.word	0x00000002
        /*08b8*/ 	.word	0x000000f8
        /*08bc*/ 	.short	0x010a
        /*08be*/ 	.byte	0xff
	.zero		1


	//----- nvinfo : EIATTR_NUM_MBARRIERS
	.align		4
.L_60:
        /*08c0*/ 	.byte	0x03, 0x38
        /*08c2*/ 	.short	0x0027


	//----- nvinfo : EIATTR_EXIT_INSTR_OFFSETS
	.align		4
        /*08c4*/ 	.byte	0x04, 0x1c
        /*08c6*/ 	.short	(.L_62 - .L_61)


	//   ....[0]....
.L_61:
        /*08c8*/ 	.word	0x0000b0b0


	//----- nvinfo : EIATTR_INDIRECT_BRANCH_TARGETS
	.align		4
.L_62:
        /*08cc*/ 	.byte	0x04, 0x34
        /*08ce*/ 	.short	(.L_64 - .L_63)


	//   ....[0]....
.L_63:
        /*08d0*/ 	.word	.L_x_150@srel
        /*08d4*/ 	.short	0x0
        /*08d6*/ 	.short	0x0
        /*08d8*/ 	.word	0x4
        /*08dc*/ 	.word	.L_x_151@srel
        /*08e0*/ 	.word	.L_x_152@srel
        /*08e4*/ 	.word	.L_x_153@srel
        /*08e8*/ 	.word	.L_x_10@srel


	//   ....[1]....
        /* <DEDUP_REMOVED lines=13> */


	//----- nvinfo : EIATTR_REQNTID
	.align		4
.L_64:
        /*091c*/ 	.byte	0x04, 0x10
        /*091e*/ 	.short	(.L_66 - .L_65)
.L_65:
        /*0920*/ 	.word	0x00000200
        /*0924*/ 	.word	0x00000001
        /*0928*/ 	.word	0x00000001


	//----- nvinfo : EIATTR_CRS_STACK_SIZE
	.align		4
.L_66:
        /*092c*/ 	.byte	0x04, 0x1e
        /*092e*/ 	.short	(.L_68 - .L_67)
.L_67:
        /*0930*/ 	.word	0x00000000


	//----- nvinfo : EIATTR_CBANK_PARAM_SIZE
	.align		4
.L_68:
        /*0934*/ 	.byte	0x03, 0x19
        /*0936*/ 	.short	0x02ac


	//----- nvinfo : EIATTR_PARAM_CBANK
	.align		4
        /*0938*/ 	.byte	0x04, 0x0a
        /*093a*/ 	.short	(.L_70 - .L_69)
	.align		4
.L_69:
        /*093c*/ 	.word	index@(.nv.constant0.kernel_cutlass_kernel_flash_attncuteflash_fwd_sm100FlashAttentionForwardSm100_object_at__tensor0000o12811101213_tensor0000o12811101213_tensor0000o12810111213_tensor0000o12811101213_tensor_0)
        /*0940*/ 	.short	0x0380
        /*0942*/ 	.short	0x02ac


	//----- nvinfo : EIATTR_SW_WAR
	.align		4
.L_70:
        /*0944*/ 	.byte	0x04, 0x36
        /*0946*/ 	.short	(.L_72 - .L_71)
.L_71:
        /*0948*/ 	.word	0x00000008
.L_72:


//--------------------- .nv.compat                --------------------------
	.section	.nv.compat,"",@"SHT_CUDA_COMPAT_INFO"
	.align	4
        /*0000*/ 	.byte	0x02, 0x02, 0x02, 0x00, 0x02, 0x05, 0x05, 0x00, 0x02, 0x03, 0x01, 0x00, 0x02, 0x06, 0x01, 0x00


//--------------------- .nv.callgraph             --------------------------
	.section	.nv.callgraph,"",@"SHT_CUDA_CALLGRAPH"
	.align	4
	.sectionentsize	8
	.align		4
        /*0000*/ 	.word	0x00000000
	.align		4
        /*0004*/ 	.word	0xffffffff
	.align		4
        /*0008*/ 	.word	0x00000000
	.align		4
        /*000c*/ 	.word	0xfffffffe
	.align		4
        /*0010*/ 	.word	0x00000000
	.align		4
        /*0014*/ 	.word	0xfffffffd
	.align		4
        /*0018*/ 	.word	0x00000000
	.align		4
        /*001c*/ 	.word	0xfffffffc


//--------------------- .nv.constant2.kernel_cutlass_kernel_flash_attncuteflash_fwd_sm100FlashAttentionForwardSm100_object_at__tensor0000o12811101213_tensor0000o12811101213_tensor0000o12810111213_tensor0000o12811101213_tensor_0 --------------------------
	.section	.nv.constant2.kernel_cutlass_kernel_flash_attncuteflash_fwd_sm100FlashAttentionForwardSm100_object_at__tensor0000o12811101213_tensor0000o12811101213_tensor0000o12810111213_tensor0000o12811101213_tensor_0,"a",@progbits
	.sectionflags	@""
	.align	4
.nv.constant2.kernel_cutlass_kernel_flash_attncuteflash_fwd_sm100FlashAttentionForwardSm100_object_at__tensor0000o12811101213_tensor0000o12811101213_tensor0000o12810111213_tensor0000o12811101213_tensor_0:
        /*0000*/ 	.byte	0x30, 0x0a, 0x00, 0x00, 0x00, 0x0a, 0x00, 0x00, 0xd0, 0x09, 0x00, 0x00, 0xc0, 0x1e, 0x00, 0x00
        /*0010*/ 	.byte	0x10, 0x0b, 0x00, 0x00, 0xc0, 0x0a, 0x00, 0x00, 0xc0, 0x0a, 0x00, 0x00, 0xc0, 0x0a, 0x00, 0x00
        /*0020*/ 	.byte	0xc0, 0x0a, 0x00, 0x00, 0xc0, 0x0a, 0x00, 0x00, 0xc0, 0x0a, 0x00, 0x00, 0x40, 0x0b, 0x00, 0x00
        /*0030*/ 	.byte	0xc0, 0x0a, 0x00, 0x00


//--------------------- .text.kernel_cutlass_kernel_flash_attncuteflash_fwd_sm100FlashAttentionForwardSm100_object_at__tensor0000o12811101213_tensor0000o12811101213_tensor0000o12810111213_tensor0000o12811101213_tensor_0 --------------------------
	.section	.text.kernel_cutlass_kernel_flash_attncuteflash_fwd_sm100FlashAttentionForwardSm100_object_at__tensor0000o12811101213_tensor0000o12811101213_tensor0000o12810111213_tensor0000o12811101213_tensor_0,"ax",@progbits
	.align	128
        .global         kernel_cutlass_kernel_flash_attncuteflash_fwd_sm100FlashAttentionForwardSm100_object_at__tensor0000o12811101213_tensor0000o12811101213_tensor0000o12810111213_tensor0000o12811101213_tensor_0
        .type           kernel_cutlass_kernel_flash_attncuteflash_fwd_sm100FlashAttentionForwardSm100_object_at__tensor0000o12811101213_tensor0000o12811101213_tensor0000o12810111213_tensor0000o12811101213_tensor_0,@function
        .size           kernel_cutlass_kernel_flash_attncuteflash_fwd_sm100FlashAttentionForwardSm100_object_at__tensor0000o12811101213_tensor0000o12811101213_tensor0000o12810111213_tensor0000o12811101213_tensor_0,(.L_x_167 - kernel_cutlass_kernel_flash_attncuteflash_fwd_sm100FlashAttentionForwardSm100_object_at__tensor0000o12811101213_tensor0000o12811101213_tensor0000o12810111213_tensor0000o12811101213_tensor_0)
        .other          kernel_cutlass_kernel_flash_attncuteflash_fwd_sm100FlashAttentionForwardSm100_object_at__tensor0000o12811101213_tensor0000o12811101213_tensor0000o12810111213_tensor0000o12811101213_tensor_0,@"STO_CUDA_ENTRY STV_DEFAULT"
kernel_cutlass_kernel_flash_attncuteflash_fwd_sm100FlashAttentionForwardSm100_object_at__tensor0000o12811101213_tensor0000o12811101213_tensor0000o12810111213_tensor0000o12811101213_tensor_0:
.text.kernel_cutlass_kernel_flash_attncuteflash_fwd_sm100FlashAttentionForwardSm100_object_at__tensor0000o12811101213_tensor0000o12811101213_tensor0000o12810111213_tensor0000o12811101213_tensor_0:
[----:B------:R-:W1:Y:S01]  /*0000*/  LDC R1, c[0x0][0x37c] ;  /* 0x0000df00ff017b82 */ /* 0x000e620000000800 */
[----:B------:R-:W2:Y:S07]  /*0010*/  S2R R0, SR_TID.X ;  /* 0x0000000000007919 */ /* 0x000eae0000002100 */
[----:B------:R-:W3:Y:S01]  /*0020*/  S2UR UR14, SR_CgaCtaId ;  /* 0x00000000000e79c3 */ /* 0x000ee20000008800 */
[----:B------:R-:W4:Y:S01]  /*0030*/  LDCU UR11, c[0x0][0x36c] ;  /* 0x00006d80ff0b77ac */ /* 0x000f220008000800 */
[----:B------:R-:W-:Y:S01]  /*0040*/  UMOV UR10, 0x1 ;  /* 0x00000001000a7882 */ /* 0x000fe20000000000 */
[----:B------:R-:W-:-:S05]  /*0050*/  UMOV UR12, 0x1 ;  /* 0x00000001000c7882 */ /* 0x000fca0000000000 */
[----:B------:R-:W5:Y:S01]  /*0060*/  S2UR UR18, SR_CTAID.X ;  /* 0x00000000001279c3 */ /* 0x000f620000002500 */
[----:B----4-:R-:W-:Y:S02]  /*0070*/  UISETP.EQ.U32.AND UP4, UPT, UR11, 0x1, UPT ;  /* 0x000000010b00788c */ /* 0x010fe4000bf82070 */
[----:B---3--:R-:W-:-:S04]  /*0080*/  ULEA.HI UR5, UR14, UR14, URZ, 0x1 ;  /* 0x0000000e0e057291 */ /* 0x008fc8000f8f08ff */
[----:B------:R-:W-:Y:S02]  /*0090*/  ULOP3.LUT UR4, UR5, 0xfffffffe, URZ, 0xc0, !UPT ;  /* 0xfffffffe05047892 */ /* 0x000fe4000f8ec0ff */
[----:B------:R-:W-:Y:S01]  /*00a0*/  USHF.R.U32.HI UR7, URZ, 0x1, UR5 ;  /* 0x00000001ff077899 */ /* 0x000fe20008011605 */
[----:B--2---:R-:W-:Y:S01]  /*00b0*/  SHF.R.U32.HI R0, RZ, 0x5, R0 ;  /* 0x00000005ff007819 */ /* 0x004fe20000011600 */
[----:B------:R-:W-:Y:S02]  /*00c0*/  UISETP.NE.AND UP0, UPT, UR14, UR4, UPT ;  /* 0x000000040e00728c */ /* 0x000fe4000bf05270 */
[----:B------:R-:W-:Y:S01]  /*00d0*/  UIADD3 UR4, UPT, UPT, -UR4, UR14, URZ ;  /* 0x0000000e04047290 */ /* 0x000fe2000fffe1ff */
[C---:B------:R-:W-:Y:S01]  /*00e0*/  R2UR UR6, R0.reuse ;  /* 0x00000000000672ca */ /* 0x040fe200000e0000 */
[----:B------:R-:W-:Y:S01]  /*00f0*/  UISETP.LT.AND UP0, UPT, UR14, URZ, UP0 ;  /* 0x000000ff0e00728c */ /* 0x000fe20008701270 */
[----:B------:R-:W-:Y:S01]  /*0100*/  ISETP.NE.AND P0, PT, R0, 0xc, PT ;  /* 0x0000000c0000780c */ /* 0x000fe20003f05270 */
[----:B------:R-:W-:-:S02]  /*0110*/  ULOP3.LUT UR8, UR4, 0x1, URZ, 0x3c, !UPT ;  /* 0x0000000104087892 */ /* 0x000fc4000f8e3cff */
[----:B------:R-:W-:Y:S02]  /*0120*/  USHF.L.U32 UR9, UR10, UR4, URZ ;  /* 0x000000040a097299 */ /* 0x000fe400080006ff */
[----:B------:R-:W-:-:S04]  /*0130*/  USHF.L.U32 UR4, UR10, UR8, URZ ;  /* 0x000000080a047299 */ /* 0x000fc800080006ff */
[----:B------:R-:W-:Y:S02]  /*0140*/  ULOP3.LUT UR76, UR4, UR9, URZ, 0xfc, !UPT ;  /* 0x00000009044c7292 */ /* 0x000fe4000f8efcff */
[----:B------:R-:W-:Y:S02]  /*0150*/  UISETP.NE.AND UP5, UPT, UR6, URZ, UPT ;  /* 0x000000ff0600728c */ /* 0x000fe4000bfa5270 */
[----:B-----5:R-:W-:-:S06]  /*0160*/  ULOP3.LUT UR6, UR18, 0x1, URZ, 0xc0, !UPT ;  /* 0x0000000112067892 */ /* 0x020fcc000f8ec0ff */
[----:B------:R-:W-:Y:S01]  /*0170*/  IMAD.U32 R3, RZ, RZ, UR6 ;  /* 0x00000006ff037e24 */ /* 0x000fe2000f8e00ff */
[----:B------:R-:W-:Y:S02]  /*0180*/  UIADD3 UR6, UPT, UPT, UR7, -0x1, URZ ;  /* 0xffffffff07067890 */ /* 0x000fe4000fffe0ff */
[----:B------:R-:W-:Y:S02]  /*0190*/  @!UP0 UIADD3 UR6, UPT, UPT, UR7, URZ, URZ ;  /* 0x000000ff07068290 */ /* 0x000fe4000fffe0ff */
[----:B------:R-:W-:-:S04]  /*01a0*/  @!UP5 UIADD3 UR12, UPT, UPT, -UR12, 0x100000, URZ ;  /* 0x001000000c0cd890 */ /* 0x000fc8000fffe1ff */
[----:B------:R-:W-:Y:S02]  /*01b0*/  @!UP5 USHF.L.U32 UR13, UR12, 0xb, URZ ;  /* 0x0000000b0c0dd899 */ /* 0x000fe400080006ff */
[----:B------:R-:W-:Y:S01]  /*01c0*/  @!UP5 USHF.L.U32 UR12, UR12, 0x1, URZ ;  /* 0x000000010c0cd899 */ /* 0x000fe200080006ff */
[----:B------:R-:W-:Y:S01]  /*01d0*/  @!UP5 UMOV UR5, 0x400 ;  /* 0x000004000005d882 */ /* 0x000fe20000000000 */
[----:B------:R-:W-:Y:S02]  /*01e0*/  UIADD3 UR4, UPT, UPT, UR6, UR6, URZ ;  /* 0x0000000606047290 */ /* 0x000fe4000fffe0ff */
[----:B------:R-:W-:-:S04]  /*01f0*/  @!UP5 ULEA UR15, UR14, UR5, 0x18 ;  /* 0x000000050e0fd291 */ /* 0x000fc8000f8ec0ff */
[----:B------:R-:W-:Y:S01]  /*0200*/  IMAD.U32 R2, RZ, RZ, UR4 ;  /* 0x00000004ff027e24 */ /* 0x000fe2000f8e00ff */
[----:B-1----:R-:W-:Y:S07]  /*0210*/  BRA.U UP5, `(.L_x_0) ;  /* 0x0000000105387547 */ /* 0x002fee000b800000 */
[----:B------:R-:W1:Y:S02]  /*0220*/  LDCU.64 UR4, c[0x0][0x348] ;  /* 0x00006900ff0477ac */ /* 0x000e640008000a00 */
[----:B-1----:R-:W-:Y:S02]  /*0230*/  UIADD3 UR10, UP3, UPT, UR4, 0x80, URZ ;  /* 0x00000080040a7890 */ /* 0x002fe4000ff7e0ff */
[----:B------:R-:W-:Y:S02]  /*0240*/  UIADD3 UR8, UP2, UPT, UR4, 0x100, URZ ;  /* 0x0000010004087890 */ /* 0x000fe4000ff5e0ff */
[----:B------:R-:W-:Y:S02]  /*0250*/  UIADD3 UR6, UP1, UPT, UR4, 0x180, URZ ;  /* 0x0000018004067890 */ /* 0x000fe4000ff3e0ff */
[----:B------:R-:W-:Y:S02]  /*0260*/  UIADD3 UR4, UP0, UPT, UR4, 0x200, URZ ;  /* 0x0000020004047890 */ /* 0x000fe4000ff1e0ff */
[----:B------:R-:W-:-:S02]  /*0270*/  UIADD3.X UR11, UPT, UPT, URZ, UR5, URZ, UP3, !UPT ;  /* 0x00000005ff0b7290 */ /* 0x000fc40009ffe4ff */
[----:B------:R-:W-:Y:S02]  /*0280*/  UIADD3.X UR9, UPT, UPT, URZ, UR5, URZ, UP2, !UPT ;  /* 0x00000005ff097290 */ /* 0x000fe400097fe4ff */
[----:B------:R-:W-:Y:S02]  /*0290*/  UIADD3.X UR7, UPT, UPT, URZ, UR5, URZ, UP1, !UPT ;  /* 0x00000005ff077290 */ /* 0x000fe40008ffe4ff */
[----:B------:R-:W-:-:S03]  /*02a0*/  UIADD3.X UR5, UPT, UPT, URZ, UR5, URZ, UP0, !UPT ;  /* 0x00000005ff057290 */ /* 0x000fc600087fe4ff */
[----:B------:R1:W-:Y:S02]  /*02b0*/  UTMACCTL.PF [UR10] ;  /* 0x000000000a0079b9 */ /* 0x0003e40008040000 */
[----:B------:R1:W-:Y:S02]  /*02c0*/  UTMACCTL.PF [UR8] ;  /* 0x00000000080079b9 */ /* 0x0003e40008040000 */
[----:B------:R1:W-:Y:S02]  /*02d0*/  UTMACCTL.PF [UR6] ;  /* 0x00000000060079b9 */ /* 0x0003e40008040000 */
[----:B------:R1:W-:Y:S02]  /*02e0*/  UTMACCTL.PF [UR4] ;  /* 0x00000000040079b9 */ /* 0x0003e40008040000 */
[----:B-1----:R-:W-:Y:S01]  /*02f0*/  NOP ;  /* 0x0000000000007918 */ /* 0x002fe20000000000 */
.L_x_0:
[----:B------:R-:W-:Y:S05]  /*0300*/  @P0 BRA `(.L_x_1) ;  /* 0x00000000002c0947 */ /* 0x000fea0003800000 */
[----:B------:R-:W1:Y:S01]  /*0310*/  S2UR UR6, SR_CgaCtaId ;  /* 0x00000000000679c3 */ /* 0x000e620000008800 */
[----:B------:R-:W-:Y:S01]  /*0320*/  UMOV UR4, 0x400 ;  /* 0x0000040000047882 */ /* 0x000fe20000000000 */
[----:B------:R-:W-:Y:S01]  /*0330*/  UMOV UR5, 0x20 ;  /* 0x0000002000057882 */ /* 0x000fe20000000000 */
[----:B------:R-:W-:Y:S01]  /*0340*/  ELECT P0, URZ, PT ;  /* 0x0000000000ff782f */ /* 0x000fe20003800000 */
[----:B-1----:R-:W-:Y:S02]  /*0350*/  ULEA UR6, UR6, UR4, 0x18 ;  /* 0x0000000406067291 */ /* 0x002fe4000f8ec0ff */
[----:B------:R-:W-:-:S04]  /*0360*/  UIADD3 UR4, UPT, UPT, -UR5, 0x100000, URZ ;  /* 0x0010000005047890 */ /* 0x000fc8000fffe1ff */
[----:B------:R-:W-:Y:S02]  /*0370*/  USHF.L.U32 UR5, UR4, 0xb, URZ ;  /* 0x0000000b04057899 */ /* 0x000fe400080006ff */
[----:B------:R-:W-:Y:S01]  /*0380*/  USHF.L.U32 UR4, UR4, 0x1, URZ ;  /* 0x0000000104047899 */ /* 0x000fe200080006ff */
[----:B------:R-:W1:Y:S11]  /*0390*/  FENCE.VIEW.ASYNC.S ;  /* 0x00000000000073c6 */ /* 0x000e760000000000 */
[----:B-1----:R1:W2:Y:S01]  /*03a0*/  SYNCS.EXCH.64 URZ, [UR6+0x120], UR4 ;  /* 0x0001200406ff75b2 */ /* 0x0022a20008000100 */
[----:B------:R-:W-:Y:S01]  /*03b0*/  NOP ;  /* 0x0000000000007918 */ /* 0x000fe20000000000 */
.L_x_1:
[----:B------:R-:W-:Y:S01]  /*03c0*/  NOP ;  /* 0x0000000000007918 */ /* 0x000fe20000000000 */
[----:B------:R-:W3:Y:S02]  /*03d0*/  FENCE.VIEW.ASYNC.S ;  /* 0x00000000000073c6 */ /* 0x000ee40000000000 */
[----:B---3--:R3:W4:Y:S01]  /*03e0*/  @!UP5 SYNCS.EXCH.64 URZ, [UR15], UR12 ;  /* 0x0000000c0fffd5b2 */ /* 0x0087220008000100 */
[----:B------:R3:W5:Y:S01]  /*03f0*/  @!UP5 SYNCS.EXCH.64 URZ, [UR15+0x8], UR12 ;  /* 0x0000080c0fffd5b2 */ /* 0x0007620008000100 */
[----:B------:R-:W-:Y:S05]  /*0400*/  BRA.U UP5, `(.L_x_2) ;  /* 0x0000000105887547 */ /* 0x000fea000b800000 */
[----:B-1----:R-:W-:Y:S01]  /*0410*/  UMOV UR4, 0x400 ;  /* 0x0000040000047882 */ /* 0x002fe20000000000 */
[----:B------:R-:W-:Y:S01]  /*0420*/  UMOV UR6, 0x1 ;  /* 0x0000000100067882 */ /* 0x000fe20000000000 */
[----:B------:R-:W-:Y:S02]  /*0430*/  ULEA UR4, UR14, UR4, 0x18 ;  /* 0x000000040e047291 */ /* 0x000fe4000f8ec0ff */
[----:B------:R-:W-:-:S04]  /*0440*/  UIADD3 UR6, UPT, UPT, -UR6, 0x100000, URZ ;  /* 0x0010000006067890 */ /* 0x000fc8000fffe1ff */
[----:B------:R-:W-:Y:S02]  /*0450*/  USHF.L.U32 UR7, UR6, 0xb, URZ ;  /* 0x0000000b06077899 */ /* 0x000fe400080006ff */
[----:B------:R-:W-:Y:S01]  /*0460*/  USHF.L.U32 UR6, UR6, 0x1, URZ ;  /* 0x0000000106067899 */ /* 0x000fe200080006ff */
[----:B------:R-:W-:Y:S02]  /*0470*/  UMOV UR8, 0x200 ;  /* 0x0000020000087882 */ /* 0x000fe40000000000 */
[----:B------:R-:W-:-:S04]  /*0480*/  UIADD3 UR8, UPT, UPT, -UR8, 0x100000, URZ ;  /* 0x0010000008087890 */ /* 0x000fc8000fffe1ff */
[----:B------:R-:W-:Y:S02]  /*0490*/  USHF.L.U32 UR9, UR8, 0xb, URZ ;  /* 0x0000000b08097899 */ /* 0x000fe400080006ff */
[----:B------:R-:W-:Y:S01]  /*04a0*/  USHF.L.U32 UR8, UR8, 0x1, URZ ;  /* 0x0000000108087899 */ /* 0x000fe200080006ff */
[----:B------:R-:W1:Y:S02]  /*04b0*/  FENCE.VIEW.ASYNC.S ;  /* 0x00000000000073c6 */ /* 0x000e640000000000 */
[----:B-1----:R1:W3:Y:S01]  /*04c0*/  SYNCS.EXCH.64 URZ, [UR4+0x10], UR6 ;  /* 0x0000100604ff75b2 */ /* 0x0022e20008000100 */
[----:B------:R1:W5:Y:S01]  /*04d0*/  SYNCS.EXCH.64 URZ, [UR4+0x18], UR6 ;  /* 0x0000180604ff75b2 */ /* 0x0003620008000100 */
[----:B------:R1:W4:Y:S01]  /*04e0*/  SYNCS.EXCH.64 URZ, [UR4+0x20], UR6 ;  /* 0x0000200604ff75b2 */ /* 0x0003220008000100 */
[----:B------:R1:W2:Y:S01]  /*04f0*/  SYNCS.EXCH.64 URZ, [UR4+0x28], UR6 ;  /* 0x0000280604ff75b2 */ /* 0x0002a20008000100 */
[----:B------:R1:W1:Y:S01]  /*0500*/  SYNCS.EXCH.64 URZ, [UR4+0x30], UR6 ;  /* 0x0000300604ff75b2 */ /* 0x0002620008000100 */
        /* <DEDUP_REMOVED lines=17> */
[----:B------:R-:W-:Y:S01]  /*0620*/  NOP ;  /* 0x0000000000007918 */ /* 0x000fe20000000000 */
.L_x_2:
[----:B------:R-:W-:Y:S05]  /*0630*/  BRA.U UP5, `(.L_x_3) ;  /* 0x0000000105807547 */ /* 0x000fea000b800000 */
[----:B-1----:R-:W-:Y:S01]  /*0640*/  UMOV UR4, 0x400 ;  /* 0x0000040000047882 */ /* 0x002fe20000000000 */
[----:B------:R-:W-:Y:S01]  /*0650*/  UMOV UR16, 0x8 ;  /* 0x0000000800107882 */ /* 0x000fe20000000000 */
[----:B------:R-:W-:Y:S01]  /*0660*/  UMOV UR8, 0x1 ;  /* 0x0000000100087882 */ /* 0x000fe20000000000 */
[----:B------:R-:W-:Y:S02]  /*0670*/  ULEA UR4, UR14, UR4, 0x18 ;  /* 0x000000040e047291 */ /* 0x000fe4000f8ec0ff */
[----:B------:R-:W-:-:S04]  /*0680*/  UIADD3 UR16, UPT, UPT, -UR16, 0x100000, URZ ;  /* 0x0010000010107890 */ /* 0x000fc8000fffe1ff */
[----:B------:R-:W-:Y:S02]  /*0690*/  USHF.L.U32 UR17, UR16, 0xb, URZ ;  /* 0x0000000b10117899 */ /* 0x000fe400080006ff */
[----:B------:R-:W-:Y:S01]  /*06a0*/  USHF.L.U32 UR16, UR16, 0x1, URZ ;  /* 0x0000000110107899 */ /* 0x000fe200080006ff */
[----:B---3--:R-:W-:Y:S01]  /*06b0*/  UMOV UR12, 0x100 ;  /* 0x00000100000c7882 */ /* 0x008fe20000000000 */
[----:B------:R-:W-:-:S04]  /*06c0*/  UIADD3 UR8, UPT, UPT, -UR8, 0x100000, URZ ;  /* 0x0010000008087890 */ /* 0x000fc8000fffe1ff */
[----:B------:R-:W-:Y:S02]  /*06d0*/  USHF.L.U32 UR9, UR8, 0xb, URZ ;  /* 0x0000000b08097899 */ /* 0x000fe400080006ff */
[----:B------:R-:W-:Y:S01]  /*06e0*/  USHF.L.U32 UR8, UR8, 0x1, URZ ;  /* 0x0000000108087899 */ /* 0x000fe200080006ff */
[----:B------:R-:W-:Y:S01]  /*06f0*/  UMOV UR6, 0x80 ;  /* 0x0000008000067882 */ /* 0x000fe20000000000 */
[----:B------:R-:W-:-:S04]  /*0700*/  UIADD3 UR12, UPT, UPT, -UR12, 0x100000, URZ ;  /* 0x001000000c0c7890 */ /* 0x000fc8000fffe1ff */
[----:B------:R-:W-:Y:S02]  /*0710*/  USHF.L.U32 UR13, UR12, 0xb, URZ ;  /* 0x0000000b0c0d7899 */ /* 0x000fe400080006ff */
[----:B------:R-:W-:Y:S01]  /*0720*/  USHF.L.U32 UR12, UR12, 0x1, URZ ;  /* 0x000000010c0c7899 */ /* 0x000fe200080006ff */
[----:B------:R-:W-:Y:S01]  /*0730*/  UMOV UR10, 0x20 ;  /* 0x00000020000a7882 */ /* 0x000fe20000000000 */
[----:B------:R-:W-:-:S04]  /*0740*/  UIADD3 UR6, UPT, UPT, -UR6, 0x100000, URZ ;  /* 0x0010000006067890 */ /* 0x000fc8000fffe1ff */
[----:B------:R-:W-:Y:S02]  /*0750*/  USHF.L.U32 UR7, UR6, 0xb, URZ ;  /* 0x0000000b06077899 */ /* 0x000fe400080006ff */
[----:B------:R-:W-:Y:S02]  /*0760*/  USHF.L.U32 UR6, UR6, 0x1, URZ ;  /* 0x0000000106067899 */ /* 0x000fe400080006ff */
        /* <DEDUP_REMOVED lines=10> */
[----:B------:R1:W1:Y:S03]  /*0810*/  SYNCS.EXCH.64 URZ, [UR4+0xf0], UR6 ;  /* 0x0000f00604ff75b2 */ /* 0x0002660008000100 */
[----:B------:R1:W1:Y:S01]  /*0820*/  SYNCS.EXCH.64 URZ, [UR4+0xf8], UR10 ;  /* 0x0000f80a04ff75b2 */ /* 0x0002620008000100 */
[----:B------:R-:W-:Y:S01]  /*0830*/  NOP ;  /* 0x0000000000007918 */ /* 0x000fe20000000000 */
.L_x_3:
[----:B------:R-:W-:Y:S01]  /*0840*/  NOP ;  /* 0x0000000000007918 */ /* 0x000fe20000000000 */
[----:B------:R-:W-:Y:S05]  /*0850*/  BRA.U !UP4, `(.L_x_4) ;  /* 0x000000010c087547 */ /* 0x000fea000b800000 */
[----:B-12345:R-:W-:Y:S01]  /*0860*/  UCGABAR_ARV ;  /* 0x00000000000079c7 */ /* 0x03efe20008000000 */
[----:B------:R-:W-:Y:S05]  /*0870*/  BRA `(.L_x_5) ;  /* 0x0000000000047947 */ /* 0x000fea0003800000 */
.L_x_4:
[----:B-12345:R-:W-:Y:S01]  /*0880*/  NOP ;  /* 0x0000000000007918 */ /* 0x03efe20000000000 */
.L_x_5:
[----:B------:R-:W-:Y:S05]  /*0890*/  BRA.U !UP4, `(.L_x_6) ;  /* 0x000000010c0c7547 */ /* 0x000fea000b800000 */
[----:B------:R-:W-:Y:S01]  /*08a0*/  UCGABAR_WAIT ;  /* 0x0000000000007dc7 */ /* 0x000fe20008000000 */
[----:B------:R-:W-:Y:S01]  /*08b0*/  CCTL.IVALL ;  /* 0x00000000ff00798f */ /* 0x000fe20002000000 */
[----:B------:R-:W-:Y:S05]  /*08c0*/  BRA `(.L_x_7) ;  /* 0x0000000000047947 */ /* 0x000fea0003800000 */
.L_x_6:
[----:B------:R-:W-:Y:S06]  /*08d0*/  BAR.SYNC.DEFER_BLOCKING 0x0 ;  /* 0x0000000000007b1d */ /* 0x000fec0000010000 */
.L_x_7:
[----:B------:R-:W1:Y:S02]  /*08e0*/  S2UR UR4, SR_CgaSize ;  /* 0x00000000000479c3 */ /* 0x000e640000008a00 */
[----:B-1----:R-:W-:-:S12]  /*08f0*/  UIMAD UR4, UR4, -0xa0, URZ ;  /* 0xffffff60040478a4 */ /* 0x002fd8000f8e02ff */
[----:B------:R-:W1:Y:S01]  /*0900*/  LDCU UR4, c[0x0][UR4+0x2b0] ;  /* 0x00005600040477ac */ /* 0x000e620008000800 */
[----:B------:R-:W-:Y:S02]  /*0910*/  I2FP.F32.U32 R4, UR18 ;  /* 0x0000001200047c45 */ /* 0x000fe40008201000 */
[----:B------:R-:W-:-:S03]  /*0920*/  ISETP.GT.AND P0, PT, R0, 0x6, PT ;  /* 0x000000060000780c */ /* 0x000fc60003f04270 */
[----:B-1----:R-:W-:-:S06]  /*0930*/  FMUL R4, R4, UR4 ;  /* 0x0000000404047c20 */ /* 0x002fcc0008400000 */
[----:B------:R-:W1:Y:S02]  /*0940*/  F2I.U32.TRUNC.NTZ R4, R4 ;  /* 0x0000000400047305 */ /* 0x000e64000020f000 */
[----:B-1----:R-:W-:Y:S02]  /*0950*/  R2UR UR75, R4 ;  /* 0x00000000044b72ca */ /* 0x002fe400000e0000 */
[----:B------:R-:W-:-:S13]  /*0960*/  @P0 BRA `(.L_x_8) ;  /* 0x00000000003c0947 */ /* 0x000fda0003800000 */
[----:B------:R-:W-:-:S05]  /*0970*/  IMAD.MOV.U32 R5, RZ, RZ, -0x4 ;  /* 0xfffffffcff057424 */ /* 0x000fca00078e00ff */
[----:B------:R-:W-:-:S05]  /*0980*/  VIADDMNMX.U32 R5, R0, R5, 0x3, PT ;  /* 0x0000000300057446 */ /* 0x000fca0003800005 */
[----:B------:R-:W-:-:S04]  /*0990*/  IMAD.SHL.U32 R6, R5, 0x4, RZ ;  /* 0x0000000405067824 */ /* 0x000fc800078e00ff */
[----:B------:R-:W1:Y:S02]  /*09a0*/  LDC R4, c[0x2][R6] ;  /* 0x0080000006047b82 */ /* 0x000e640000000800 */
[----:B-1----:R-:W-:-:S04]  /*09b0*/  SHF.R.S32.HI R5, RZ, 0x1f, R4 ;  /* 0x0000001fff057819 */ /* 0x002fc80000011404 */
.L_x_150:
[----:B------:R-:W-:Y:S05]  /*09c0*/  BRX R4 -0x9d0                                                                                                                                                                                                      (*"BRANCH_TARGETS .L_x_151,.L_x_152,.L_x_153,.L_x_10"*) ;  /* 0xfffffff4048c7949 */ /* 0x000fea000383ffff */
.L_x_153:
[----:B------:R-:W-:-:S08]  /*09d0*/  NOP ;  /* 0x0000000000007918 */ /* 0x000fd00000000000 */
[----:B------:R-:W1:-:S00]  /*09e0*/  USETMAXREG.DEALLOC.CTAPOOL 0x48 ;  /* 0x00000048000079c8 */ /* 0x000e4000080e0500 */
[----:B-1----:R-:W-:Y:S05]  /*09f0*/  BRA `(.L_x_9) ;  /* 0x0000003400887947 */ /* 0x002fea0003800000 */
.L_x_152:
[----:B------:R-:W-:-:S08]  /*0a00*/  NOP ;  /* 0x0000000000007918 */ /* 0x000fd00000000000 */
[----:B------:R-:W1:-:S00]  /*0a10*/  USETMAXREG.DEALLOC.CTAPOOL 0x48 ;  /* 0x00000048000079c8 */ /* 0x000e4000080e0500 */
[----:B-1----:R-:W-:Y:S05]  /*0a20*/  BRA `(.L_x_9) ;  /* 0x00000034007c7947 */ /* 0x002fea0003800000 */
.L_x_151:
[----:B------:R-:W-:-:S08]  /*0a30*/  NOP ;  /* 0x0000000000007918 */ /* 0x000fd00000000000 */
[----:B------:R-:W1:-:S00]  /*0a40*/  USETMAXREG.DEALLOC.CTAPOOL 0x48 ;  /* 0x00000048000079c8 */ /* 0x000e4000080e0500 */
[----:B-1----:R-:W-:Y:S05]  /*0a50*/  BRA `(.L_x_9) ;  /* 0x0000003400707947 */ /* 0x002fea0003800000 */
.L_x_8:
[----:B------:R-:W-:-:S05]  /*0a60*/  IMAD.MOV.U32 R5, RZ, RZ, -0x7 ;  /* 0xfffffff9ff057424 */ /* 0x000fca00078e00ff */
[----:B------:R-:W-:-:S05]  /*0a70*/  VIADDMNMX.U32 R5, R0, R5, 0x8, PT ;  /* 0x0000000800057446 */ /* 0x000fca0003800005 */
[----:B------:R-:W-:-:S04]  /*0a80*/  IMAD.SHL.U32 R6, R5, 0x4, RZ ;  /* 0x0000000405067824 */ /* 0x000fc800078e00ff */
[----:B------:R-:W1:Y:S02]  /*0a90*/  LDC R4, c[0x2][R6+0x10] ;  /* 0x0080040006047b82 */ /* 0x000e640000000800 */
[----:B-1----:R-:W-:-:S04]  /*0aa0*/  SHF.R.S32.HI R5, RZ, 0x1f, R4 ;  /* 0x0000001fff057819 */ /* 0x002fc80000011404 */
.L_x_155:
[----:B------:R-:W-:Y:S05]  /*0ab0*/  BRX R4 -0xac0                                                                                                                                                                                                      (*"BRANCH_TARGETS .L_x_156,.L_x_157,.L_x_163"*) ;  /* 0xfffffff404507949 */ /* 0x000fea000383ffff */
.L_x_157:
[----:B------:R-:W-:-:S13]  /*0ac0*/  ISETP.NE.AND P0, PT, R0, 0xf, PT ;  /* 0x0000000f0000780c */ /* 0x000fda0003f05270 */
[----:B------:R-:W-:Y:S05]  /*0ad0*/  @P0 BRA `(.L_x_10) ;  /* 0x0000001000f80947 */ /* 0x000fea0003800000 */
[----:B------:R-:W-:-:S08]  /*0ae0*/  NOP ;  /* 0x0000000000007918 */ /* 0x000fd00000000000 */
[----:B------:R-:W1:-:S00]  /*0af0*/  USETMAXREG.DEALLOC.CTAPOOL 0x48 ;  /* 0x00000048000079c8 */ /* 0x000e4000080e0500 */
[----:B-1----:R-:W-:Y:S05]  /*0b00*/  BRA `(.L_x_9) ;  /* 0x0000003400447947 */ /* 0x002fea0003800000 */
.L_x_156:
[----:B------:R-:W-:-:S08]  /*0b10*/  NOP ;  /* 0x0000000000007918 */ /* 0x000fd00000000000 */
[----:B------:R-:W1:-:S00]  /*0b20*/  USETMAXREG.DEALLOC.CTAPOOL 0x48 ;  /* 0x00000048000079c8 */ /* 0x000e4000080e0500 */
[----:B-1----:R-:W-:Y:S05]  /*0b30*/  BRA `(.L_x_9) ;  /* 0x0000003400387947 */ /* 0x002fea0003800000 */
.L_x_163:
[----:B------:R-:W-:-:S08]  /*0b40*/  NOP ;  /* 0x0000000000007918 */ /* 0x000fd00000000000 */
[----:B------:R-:W1:-:S00]  /*0b50*/  USETMAXREG.DEALLOC.CTAPOOL 0x48 ;  /* 0x00000048000079c8 */ /* 0x000e4000080e0500 */
[----:B------:R-:W2:Y:S01]  /*0b60*/  LDCU UR4, c[0x0][0x610] ;  /* 0x0000c200ff0477ac */ /* 0x000ea20008000800 */
[----:B-1----:R-:W-:Y:S01]  /*0b70*/  HFMA2 R7, -RZ, RZ, 0, 5.9604644775390625e-08 ;  /* 0x00000001ff077431 */ /* 0x002fe200000001ff */
[----:B------:R-:W-:Y:S01]  /*0b80*/  MOV R6, 0x1 ;  /* 0x0000000100067802 */ /* 0x000fe20000000f00 */
[----:B------:R-:W1:Y:S01]  /*0b90*/  LDCU.U8 UR9, c[0x0][0x614] ;  /* 0x0000c280ff0977ac */ /* 0x000e620008000000 */
[----:B------:R-:W3:Y:S01]  /*0ba0*/  LDCU.U8 UR6, c[0x0][0x615] ;  /* 0x0000c2a0ff0677ac */ /* 0x000ee20008000000 */
[----:B------:R-:W4:Y:S01]  /*0bb0*/  LDCU UR7, c[0x0][0x38c] ;  /* 0x00007180ff0777ac */ /* 0x000f220008000800 */
[----:B------:R-:W5:Y:S01]  /*0bc0*/  LDCU UR8, c[0x0][0x61c] ;  /* 0x0000c380ff0877ac */ /* 0x000f620008000800 */
[----:B--2---:R-:W-:Y:S01]  /*0bd0*/  UIMAD.WIDE.U32 UR4, UR75, UR4, URZ ;  /* 0x000000044b0472a5 */ /* 0x004fe2000f8e00ff */
[----:B------:R-:W2:Y:S03]  /*0be0*/  LDCU UR10, c[0x0][0x624] ;  /* 0x0000c480ff0a77ac */ /* 0x000ea60008000800 */
[----:B------:R-:W-:Y:S01]  /*0bf0*/  UIADD3 UR4, UPT, UPT, UR75, -UR5, URZ ;  /* 0x800000054b047290 */ /* 0x000fe2000fffe0ff */
[----:B------:R-:W2:Y:S03]  /*0c00*/  LDCU.U8 UR11, c[0x0][0x620] ;  /* 0x0000c400ff0b77ac */ /* 0x000ea60008000000 */
[----:B-1----:R-:W-:-:S02]  /*0c10*/  USHF.R.U32.HI UR4, URZ, UR9, UR4 ;  /* 0x00000009ff047299 */ /* 0x002fc40008011604 */
[----:B----4-:R-:W-:Y:S02]  /*0c20*/  UIADD3 UR9, UPT, UPT, UR7, -0x1, URZ ;  /* 0xffffffff07097890 */ /* 0x010fe4000fffe0ff */
[----:B------:R-:W-:Y:S02]  /*0c30*/  UIADD3 UR4, UPT, UPT, UR5, UR4, URZ ;  /* 0x0000000405047290 */ /* 0x000fe4000fffe0ff */
[----:B------:R-:W-:Y:S02]  /*0c40*/  UISETP.GT.AND UP1, UPT, UR7, URZ, UPT ;  /* 0x000000ff0700728c */ /* 0x000fe4000bf24270 */
[----:B---3--:R-:W-:Y:S02]  /*0c50*/  USHF.R.U32.HI UR52, URZ, UR6, UR4 ;  /* 0x00000006ff347299 */ /* 0x008fe40008011604 */
[----:B------:R-:W-:Y:S02]  /*0c60*/  UIADD3 UR6, UPT, UPT, -UR7, URZ, URZ ;  /* 0x000000ff07067290 */ /* 0x000fe4000fffe1ff */
[----:B-----5:R-:W-:-:S02]  /*0c70*/  UIMAD.WIDE.U32 UR4, UR52, UR8, URZ ;  /* 0x00000008340472a5 */ /* 0x020fc4000f8e00ff */
[----:B------:R-:W-:Y:S02]  /*0c80*/  USHF.R.S32.HI UR6, URZ, 0x1f, UR6 ;  /* 0x0000001fff067899 */ /* 0x000fe40008011406 */
[----:B------:R-:W-:Y:S02]  /*0c90*/  USHF.R.S32.HI UR8, URZ, 0x1f, UR9 ;  /* 0x0000001fff087899 */ /* 0x000fe40008011409 */
[----:B------:R-:W-:Y:S02]  /*0ca0*/  ULEA.HI UR7, UR6, -UR7, URZ, 0x7 ;  /* 0x8000000706077291 */ /* 0x000fe4000f8f38ff */
[----:B--2---:R-:W-:Y:S01]  /*0cb0*/  UISETP.GE.AND UP0, UPT, UR75, UR10, UPT ;  /* 0x0000000a4b00728c */ /* 0x004fe2000bf06270 */
[----:B------:R-:W-:Y:S01]  /*0cc0*/  UMOV UR6, UR5 ;  /* 0x0000000500067c82 */ /* 0x000fe20008000000 */
[----:B------:R-:W-:Y:S02]  /*0cd0*/  ULEA.HI UR8, UR8, UR9, URZ, 0x7 ;  /* 0x0000000908087291 */ /* 0x000fe4000f8f38ff */
[----:B------:R-:W-:-:S02]  /*0ce0*/  UIADD3 UR5, UPT, UPT, UR52, -UR6, URZ ;  /* 0x8000000634057290 */ /* 0x000fc4000fffe0ff */
[----:B------:R-:W-:Y:S02]  /*0cf0*/  USHF.R.S32.HI UR4, URZ, 0x7, UR7 ;  /* 0x00000007ff047899 */ /* 0x000fe40008011407 */
[----:B------:R-:W-:Y:S02]  /*0d00*/  USHF.R.U32.HI UR7, URZ, UR11, UR5 ;  /* 0x0000000bff077299 */ /* 0x000fe40008011605 */
[----:B------:R-:W-:Y:S02]  /*0d10*/  ULEA.HI.SX32 UR54, UR8, 0x1, 0x19 ;  /* 0x0000000108367891 */ /* 0x000fe4000f8fcaff */
[----:B------:R-:W-:Y:S02]  /*0d20*/  UIADD3 UR5, UPT, UPT, -UR4, URZ, URZ ;  /* 0x000000ff04057290 */ /* 0x000fe4000fffe1ff */
[----:B------:R-:W-:Y:S01]  /*0d30*/  UIADD3 UR7, UPT, UPT, UR6, UR7, URZ ;  /* 0x0000000706077290 */ /* 0x000fe2000fffe0ff */
[----:B------:R-:W-:-:S04]  /*0d40*/  UMOV UR4, URZ ;  /* 0x000000ff00047c82 */ /* 0x000fc80008000000 */
[----:B------:R-:W-:Y:S01]  /*0d50*/  @!UP1 UMOV UR54, UR5 ;  /* 0x0000000500369c82 */ /* 0x000fe20008000000 */
[----:B------:R-:W-:Y:S06]  /*0d60*/  BRA.U UP0, `(.L_x_11) ;  /* 0x0000000d005c7547 */ /* 0x000fec000b800000 */
[----:B------:R-:W1:Y:S01]  /*0d70*/  LDCU.U8 UR9, c[0x0][0x621] ;  /* 0x0000c420ff0977ac */ /* 0x000e620008000000 */
[----:B------:R-:W-:Y:S01]  /*0d80*/  R2UR UR8, R3 ;  /* 0x00000000030872ca */ /* 0x000fe200000e0000 */
[----:B------:R-:W-:Y:S01]  /*0d90*/  IMAD.MOV.U32 R6, RZ, RZ, 0x1 ;  /* 0x00000001ff067424 */ /* 0x000fe200078e00ff */
[----:B------:R-:W-:Y:S01]  /*0da0*/  MOV R7, 0x1 ;  /* 0x0000000100077802 */ /* 0x000fe20000000f00 */
[----:B------:R-:W2:Y:S01]  /*0db0*/  LDCU UR6, c[0x0][0x618] ;  /* 0x0000c300ff0677ac */ /* 0x000ea20008000800 */
[----:B------:R-:W3:Y:S01]  /*0dc0*/  LDCU UR5, c[0x0][0x60c] ;  /* 0x0000c180ff0577ac */ /* 0x000ee20008000800 */
[----:B------:R-:W-:Y:S01]  /*0dd0*/  UMOV UR4, 0x400 ;  /* 0x0000040000047882 */ /* 0x000fe20000000000 */
[----:B------:R-:W-:Y:S02]  /*0de0*/  UIADD3 UR15, UPT, UPT, UR54, -0x1, URZ ;  /* 0xffffffff360f7890 */ /* 0x000fe4000fffe0ff */
[----:B------:R-:W-:Y:S02]  /*0df0*/  ULEA UR14, UR14, UR4, 0x18 ;  /* 0x000000040e0e7291 */ /* 0x000fe4000f8ec0ff */
[----:B------:R-:W-:-:S02]  /*0e00*/  UIADD3 UR43, UPT, UPT, -UR52, URZ, URZ ;  /* 0x000000ff342b7290 */ /* 0x000fc4000fffe1ff */
[----:B-1----:R-:W-:Y:S02]  /*0e10*/  USHF.R.U32.HI UR53, URZ, UR9, UR7 ;  /* 0x00000009ff357299 */ /* 0x002fe40008011607 */
[----:B------:R-:W-:Y:S02]  /*0e20*/  USHF.L.U32 UR34, UR8, 0x6, URZ ;  /* 0x0000000608227899 */ /* 0x000fe400080006ff */
[----:B------:R-:W-:Y:S02]  /*0e30*/  UIADD3 UR4, UPT, UPT, -UR53, URZ, URZ ;  /* 0x000000ff35047290 */ /* 0x000fe4000fffe1ff */
[----:B------:R-:W-:Y:S02]  /*0e40*/  USHF.L.U32 UR35, UR15, 0x7, URZ ;  /* 0x000000070f237899 */ /* 0x000fe400080006ff */
[----:B--2---:R-:W-:Y:S01]  /*0e50*/  UIMAD UR52, UR4, UR6, UR52 ;  /* 0x00000006043472a4 */ /* 0x004fe2000f8e0234 */
[----:B------:R-:W1:Y:S02]  /*0e60*/  S2UR UR55, SR_CgaSize ;  /* 0x00000000003779c3 */ /* 0x000e640000008a00 */
[----:B-1----:R-:W-:-:S12]  /*0e70*/  UIMAD UR55, UR55, -0xa0, URZ ;  /* 0xffffff60373778a4 */ /* 0x002fd8000f8e02ff */
[----:B------:R-:W1:Y:S01]  /*0e80*/  LDCU UR55, c[0x0][UR55+0x2c0] ;  /* 0x00005800373777ac */ /* 0x000e620008000800 */
[----:B------:R-:W-:Y:S01]  /*0e90*/  UIADD3 UR38, UPT, UPT, UR54, 0x1fffffe, URZ ;  /* 0x01fffffe36267890 */ /* 0x000fe2000fffe0ff */
[----:B------:R-:W2:Y:S01]  /*0ea0*/  LDCU.64 UR46, c[0x0][0x348] ;  /* 0x00006900ff2e77ac */ /* 0x000ea20008000a00 */
[----:B---3--:R-:W-:Y:S02]  /*0eb0*/  UIMAD UR43, UR43, UR5, UR75 ;  /* 0x000000052b2b72a4 */ /* 0x008fe4000f8e024b */
[----:B------:R-:W-:Y:S02]  /*0ec0*/  UIADD3 UR51, UPT, UPT, UR34, UR35, URZ ;  /* 0x0000002322337290 */ /* 0x000fe4000fffe0ff */
[----:B------:R-:W-:Y:S02]  /*0ed0*/  ULOP3.LUT UR41, UR14, 0xfefffc00, URZ, 0xc0, !UPT ;  /* 0xfefffc000e297892 */ /* 0x000fe4000f8ec0ff */
[----:B------:R-:W-:Y:S01]  /*0ee0*/  UISETP.NE.AND UP0, UPT, UR8, URZ, UPT ;  /* 0x000000ff0800728c */ /* 0x000fe2000bf05270 */
[----:B------:R-:W-:Y:S01]  /*0ef0*/  UMOV UR4, URZ ;  /* 0x000000ff00047c82 */ /* 0x000fe20008000000 */
[----:B------:R-:W-:-:S09]  /*0f00*/  UMOV UR39, UR75 ;  /* 0x0000004b00277c82 */ /* 0x000fd20008000000 */
.L_x_24:
[----:B------:R-:W-:Y:S01]  /*0f10*/  ULEA UR5, UR4, UR14, 0x3 ;  /* 0x0000000e04057291 */ /* 0x000fe2000f8e18ff */
[----:B------:R-:W-:Y:S01]  /*0f20*/  SHF.L.U32 R8, R6, 0x1f, RZ ;  /* 0x0000001f06087819 */ /* 0x000fe200000006ff */
[----:B------:R-:W-:Y:S02]  /*0f30*/  ULEA UR48, UR4, UR14, 0xe ;  /* 0x0000000e04307291 */ /* 0x000fe4000f8e70ff */
[----:B--2---:R-:W-:Y:S02]  /*0f40*/  UIADD3 UR17, UP2, UPT, UR46, 0x100, URZ ;  /* 0x000001002e117890 */ /* 0x004fe4000ff5e0ff */
[----:B------:R-:W-:Y:S02]  /*0f50*/  UIADD3 UR7, UP1, UPT, UR46, 0x100, URZ ;  /* 0x000001002e077890 */ /* 0x000fe4000ff3e0ff */
[----:B------:R-:W-:Y:S01]  /*0f60*/  ULEA UR8, UR4, UR14, 0xe ;  /* 0x0000000e04087291 */ /* 0x000fe2000f8e70ff */
[----:B------:R-:W2:Y:S01]  /*0f70*/  SYNCS.PHASECHK.TRANS64.TRYWAIT P0, [UR5+0x60], R8 ;  /* 0x00006008ff0075a7 */ /* 0x000ea20008001105 */
[----:B------:R-:W-:-:S02]  /*0f80*/  UIADD3 UR49, UPT, UPT, UR5, 0x10, URZ ;  /* 0x0000001005317890 */ /* 0x000fc4000fffe0ff */
[----:B------:R-:W-:Y:S02]  /*0f90*/  UIADD3.X UR16, UPT, UPT, URZ, UR47, URZ, UP2, !UPT ;  /* 0x0000002fff107290 */ /* 0x000fe400097fe4ff */
[----:B------:R-:W-:Y:S02]  /*0fa0*/  UIADD3.X UR6, UPT, UPT, URZ, UR47, URZ, UP1, !UPT ;  /* 0x0000002fff067290 */ /* 0x000fe40008ffe4ff */
[----:B------:R-:W-:Y:S02]  /*0fb0*/  UIADD3 UR48, UPT, UPT, UR48, 0x10800, URZ ;  /* 0x0001080030307890 */ /* 0x000fe4000fffe0ff */
[----:B------:R-:W-:Y:S01]  /*0fc0*/  UPLOP3.LUT UP4, UPT, UPT, UPT, UP0, 0x80, 0x8 ;  /* 0x000000000008789c */ /* 0x000fe20003f8f000 */
[----:B------:R-:W-:Y:S01]  /*0fd0*/  UMOV UR50, URZ ;  /* 0x000000ff00327c82 */ /* 0x000fe20008000000 */
[----:B------:R-:W-:Y:S01]  /*0fe0*/  UMOV UR10, 0x40 ;  /* 0x00000040000a7882 */ /* 0x000fe20000000000 */
[----:B--2--5:R-:W-:Y:S08]  /*0ff0*/  @!P0 BRA `(.L_x_12) ;  /* 0x000000a000308947 */ /* 0x024ff00003800000 */
.L_x_93:
[----:B------:R-:W-:Y:S01]  /*1000*/  ULOP3.LUT UR17, UR17, UR16, URZ, 0x3c, !UPT ;  /* 0x0000001011117292 */ /* 0x000fe2000f8e3cff */
[----:B------:R-:W-:Y:S01]  /*1010*/  SHF.L.U32 R5, R7, 0x1f, RZ ;  /* 0x0000001f07057819 */ /* 0x000fe200000006ff */
[----:B------:R-:W-:Y:S02]  /*1020*/  ULOP3.LUT UR7, UR7, UR6, URZ, 0x3c, !UPT ;  /* 0x0000000607077292 */ /* 0x000fe4000f8e3cff */
[----:B------:R-:W-:Y:S02]  /*1030*/  ULOP3.LUT UR49, UR49, 0xfefffff8, URZ, 0xc0, !UPT ;  /* 0xfefffff831317892 */ /* 0x000fe4000f8ec0ff */
[----:B------:R-:W-:Y:S02]  /*1040*/  ULOP3.LUT UR16, UR17, UR16, URZ, 0x3c, !UPT ;  /* 0x0000001011107292 */ /* 0x000fe4000f8e3cff */
[----:B------:R-:W-:Y:S02]  /*1050*/  ULOP3.LUT UR6, UR7, UR6, URZ, 0x3c, !UPT ;  /* 0x0000000607067292 */ /* 0x000fe4000f8e3cff */
[----:B------:R-:W-:Y:S01]  /*1060*/  UIADD3 UR8, UPT, UPT, UR8, 0x12800, URZ ;  /* 0x0001280008087890 */ /* 0x000fe2000fffe0ff */
[----:B------:R-:W-:Y:S01]  /*1070*/  UMOV UR11, UR51 ;  /* 0x00000033000b7c82 */ /* 0x000fe20008000000 */
[----:B------:R-:W-:Y:S01]  /*1080*/  UMOV UR12, UR52 ;  /* 0x00000034000c7c82 */ /* 0x000fe20008000000 */
[----:B------:R-:W-:Y:S01]  /*1090*/  UMOV UR13, UR53 ;  /* 0x00000035000d7c82 */ /* 0x000fe20008000000 */
[----:B------:R-:W-:-:S02]  /*10a0*/  ULOP3.LUT UR17, UR17, UR16, URZ, 0x3c, !UPT ;  /* 0x0000001011117292 */ /* 0x000fc4000f8e3cff */
[----:B------:R-:W-:Y:S01]  /*10b0*/  ULOP3.LUT UR7, UR7, UR6, URZ, 0x3c, !UPT ;  /* 0x0000000607077292 */ /* 0x000fe2000f8e3cff */
[----:B------:R-:W-:Y:S01]  /*10c0*/  UMOV UR9, UR49 ;  /* 0x0000003100097c82 */ /* 0x000fe20008000000 */
[----:B------:R-:W-:Y:S10]  /*10d0*/  BRA.U UP4, `(.L_x_13) ;  /* 0x00000001040c7547 */ /* 0x000ff4000b800000 */
[----:B------:R-:W-:-:S13]  /*10e0*/  ELECT P0, URZ, PT ;  /* 0x0000000000ff782f */ /* 0x000fda0003800000 */
[----:B--2---:R-:W-:-:S04]  /*10f0*/  @P0 MOV R4, 0x8000 ;  /* 0x0000800000040802 */ /* 0x004fc80000000f00 */
[----:B------:R3:W-:Y:S03]  /*1100*/  @P0 SYNCS.ARRIVE.TRANS64 RZ, [UR5+0x10], R4 ;  /* 0x00001004ffff09a7 */ /* 0x0007e60008000005 */
.L_x_13:
[----:B------:R4:W-:Y:S01]  /*1110*/  UTMALDG.4D.2CTA [UR48], [UR16], desc[URZ] ;  /* 0x0000ff30100075b4 */ /* 0x0009e20008219000 */
[----:B------:R-:W-:Y:S01]  /*1120*/  R2UR UR5, R3 ;  /* 0x00000000030572ca */ /* 0x000fe200000e0000 */
[----:B------:R-:W-:Y:S02]  /*1130*/  UIADD3 UR4, UPT, UPT, UR4, 0x1, URZ ;  /* 0x0000000104047890 */ /* 0x000fe4000fffe0ff */
[----:B------:R-:W-:Y:S01]  /*1140*/  UIADD3 UR40, UPT, UPT, UR14, 0x8800, URZ ;  /* 0x000088000e287890 */ /* 0x000fe2000fffe0ff */
[----:B------:R-:W-:Y:S01]  /*1150*/  UMOV UR42, URZ ;  /* 0x000000ff002a7c82 */ /* 0x000fe20008000000 */
[----:B------:R-:W-:Y:S01]  /*1160*/  UMOV UR44, UR52 ;  /* 0x00000034002c7c82 */ /* 0x000fe20008000000 */
[----:B------:R5:W-:Y:S01]  /*1170*/  UTMALDG.4D.2CTA [UR8], [UR6], desc[URZ] ;  /* 0x0000ff08060075b4 */ /* 0x000be20008219000 */
[----:B------:R-:W2:Y:S01]  /*1180*/  SYNCS.PHASECHK.TRANS64.TRYWAIT P0, [UR14+0x8], R5 ;  /* 0x00000805ff0075a7 */ /* 0x000ea2000800110e */
[----:B------:R-:W-:-:S05]  /*1190*/  UMOV UR45, UR53 ;  /* 0x00000035002d7c82 */ /* 0x000fca0008000000 */
[----:B------:R-:W-:-:S04]  /*11a0*/  ULEA UR43, UR43, UR5, 0x1 ;  /* 0x000000052b2b7291 */ /* 0x000fc8000f8e08ff */
[----:B------:R-:W-:Y:S02]  /*11b0*/  USHF.L.U32 UR43, UR43, 0x7, URZ ;  /* 0x000000072b2b7899 */ /* 0x000fe400080006ff */
[----:B----4-:R-:W-:-:S04]  /*11c0*/  UIADD3 UR17, UP2, UPT, UR46, 0x80, URZ ;  /* 0x000000802e117890 */ /* 0x010fc8000ff5e0ff */
[----:B------:R-:W-:Y:S02]  /*11d0*/  UIADD3.X UR16, UPT, UPT, URZ, UR47, URZ, UP2, !UPT ;  /* 0x0000002fff107290 */ /* 0x000fe400097fe4ff */
[----:B------:R-:W-:Y:S02]  /*11e0*/  UISETP.NE.AND UP2, UPT, UR4, 0xa, UPT ;  /* 0x0000000a0400788c */ /* 0x000fe4000bf45270 */
[----:B-----5:R-:W-:Y:S02]  /*11f0*/  UIADD3 UR11, UP1, UPT, UR46, 0x80, URZ ;  /* 0x000000802e0b7890 */ /* 0x020fe4000ff3e0ff */
[----:B------:R-:W-:Y:S02]  /*1200*/  UIADD3 UR8, UPT, UPT, UR14, 0xc800, URZ ;  /* 0x0000c8000e087890 */ /* 0x000fe4000fffe0ff */
[----:B------:R-:W-:Y:S02]  /*1210*/  UIADD3.X UR7, UPT, UPT, URZ, UR47, URZ, UP1, !UPT ;  /* 0x0000002fff077290 */ /* 0x000fe40008ffe4ff */
[----:B------:R-:W-:-:S02]  /*1220*/  USEL UR5, UR4, URZ, UP2 ;  /* 0x000000ff04057287 */ /* 0x000fc40009000000 */
[----:B------:R-:W-:Y:S01]  /*1230*/  USEL UR6, URZ, 0x1, UP2 ;  /* 0x00000001ff067887 */ /* 0x000fe20009000000 */
[----:B------:R-:W-:Y:S01]  /*1240*/  UMOV UR10, 0x40 ;  /* 0x00000040000a7882 */ /* 0x000fe20000000000 */
[----:B------:R-:W-:Y:S01]  /*1250*/  UMOV UR9, UR41 ;  /* 0x0000002900097c82 */ /* 0x000fe20008000000 */
[----:B------:R-:W-:Y:S01]  /*1260*/  UMOV UR12, UR52 ;  /* 0x00000034000c7c82 */ /* 0x000fe20008000000 */
[----:B--2---:R-:W-:Y:S08]  /*1270*/  @!P0 BRA `(.L_x_14) ;  /* 0x0000009c00ac8947 */ /* 0x004ff00003800000 */
.L_x_95:
[----:B------:R-:W-:Y:S01]  /*1280*/  ULOP3.LUT UR17, UR17, UR16, URZ, 0x3c, !UPT ;  /* 0x0000001011117292 */ /* 0x000fe2000f8e3cff */
[----:B------:R-:W-:Y:S01]  /*1290*/  LOP3.LUT R5, R6, UR6, RZ, 0x3c, !PT ;  /* 0x0000000606057c12 */ /* 0x000fe2000f8e3cff */
[----:B------:R-:W-:Y:S01]  /*12a0*/  UMOV UR6, UR11 ;  /* 0x0000000b00067c82 */ /* 0x000fe20008000000 */
[----:B------:R-:W-:Y:S02]  /*12b0*/  ULEA UR4, UR5, UR14, 0x3 ;  /* 0x0000000e05047291 */ /* 0x000fe4000f8e18ff */
[----:B------:R-:W-:Y:S01]  /*12c0*/  ULOP3.LUT UR16, UR17, UR16, URZ, 0x3c, !UPT ;  /* 0x0000001011107292 */ /* 0x000fe2000f8e3cff */
[----:B------:R-:W-:Y:S01]  /*12d0*/  SHF.L.U32 R6, R5, 0x1f, RZ ;  /* 0x0000001f05067819 */ /* 0x000fe200000006ff */
[----:B------:R-:W-:Y:S01]  /*12e0*/  UMOV UR13, UR53 ;  /* 0x00000035000d7c82 */ /* 0x000fe20008000000 */
[----:B------:R-:W-:Y:S01]  /*12f0*/  UMOV UR11, UR43 ;  /* 0x0000002b000b7c82 */ /* 0x000fe20008000000 */
[----:B------:R-:W-:Y:S01]  /*1300*/  ULOP3.LUT UR17, UR17, UR16, URZ, 0x3c, !UPT ;  /* 0x0000001011117292 */ /* 0x000fe2000f8e3cff */
[----:B------:R-:W-:Y:S11]  /*1310*/  BRA.U UP4, `(.L_x_15) ;  /* 0x00000001040c7547 */ /* 0x000ff6000b800000 */
[----:B------:R-:W-:-:S13]  /*1320*/  ELECT P0, URZ, PT ;  /* 0x0000000000ff782f */ /* 0x000fda0003800000 */
[----:B--23--:R-:W-:-:S04]  /*1330*/  @P0 MOV R4, 0x10000 ;  /* 0x0001000000040802 */ /* 0x00cfc80000000f00 */
[----:B------:R4:W-:Y:S03]  /*1340*/  @P0 SYNCS.ARRIVE.TRANS64 RZ, [UR14], R4 ;  /* 0x00000004ffff09a7 */ /* 0x0009e6000800000e */
.L_x_15:
[----:B------:R-:W-:Y:S01]  /*1350*/  UTMALDG.4D.2CTA [UR40], [UR16], desc[URZ] ;  /* 0x0000ff28100075b4 */ /* 0x000fe20008219000 */
[----:B------:R-:W-:Y:S02]  /*1360*/  ULEA UR32, UR5, UR14, 0xe ;  /* 0x0000000e05207291 */ /* 0x000fe4000f8e70ff */
[----:B------:R-:W-:Y:S02]  /*1370*/  UIADD3 UR33, UPT, UPT, UR4, 0x10, URZ ;  /* 0x0000001004217890 */ /* 0x000fe4000fffe0ff */
[----:B------:R-:W-:Y:S02]  /*1380*/  UIADD3 UR32, UPT, UPT, UR32, 0x10800, URZ ;  /* 0x0001080020207890 */ /* 0x000fe4000fffe0ff */
[----:B------:R-:W-:Y:S01]  /*1390*/  ULOP3.LUT UR33, UR33, 0xfefffff8, URZ, 0xc0, !UPT ;  /* 0xfefffff821217892 */ /* 0x000fe2000f8ec0ff */
[----:B------:R5:W-:Y:S01]  /*13a0*/  UTMALDG.4D.2CTA [UR8], [UR6], desc[URZ] ;  /* 0x0000ff08060075b4 */ /* 0x000be20008219000 */
[----:B------:R-:W2:Y:S01]  /*13b0*/  SYNCS.PHASECHK.TRANS64.TRYWAIT P0, [UR4+0x60], R6 ;  /* 0x00006006ff0075a7 */ /* 0x000ea20008001104 */
[----:B-----5:R-:W-:-:S04]  /*13c0*/  UIADD3 UR7, UP1, UPT, UR46, 0x180, URZ ;  /* 0x000001802e077890 */ /* 0x020fc8000ff3e0ff */
[----:B------:R-:W-:Y:S01]  /*13d0*/  UIADD3.X UR6, UPT, UPT, URZ, UR47, URZ, UP1, !UPT ;  /* 0x0000002fff067290 */ /* 0x000fe20008ffe4ff */
[----:B--2---:R-:W-:Y:S11]  /*13e0*/  @!P0 BRA `(.L_x_16) ;  /* 0x0000009c00708947 */ /* 0x004ff60003800000 */
.L_x_97:
[----:B------:R-:W-:Y:S01]  /*13f0*/  ULOP3.LUT UR7, UR7, UR6, URZ, 0x3c, !UPT ;  /* 0x0000000607077292 */ /* 0x000fe2000f8e3cff */
[----:B------:R-:W-:Y:S01]  /*1400*/  UMOV UR36, UR52 ;  /* 0x0000003400247c82 */ /* 0x000fe20008000000 */
[----:B------:R-:W-:Y:S02]  /*1410*/  UMOV UR37, UR53 ;  /* 0x0000003500257c82 */ /* 0x000fe40008000000 */
[----:B------:R-:W-:-:S04]  /*1420*/  ULOP3.LUT UR6, UR7, UR6, URZ, 0x3c, !UPT ;  /* 0x0000000607067292 */ /* 0x000fc8000f8e3cff */
[----:B------:R-:W-:Y:S01]  /*1430*/  ULOP3.LUT UR7, UR7, UR6, URZ, 0x3c, !UPT ;  /* 0x0000000607077292 */ /* 0x000fe2000f8e3cff */
[----:B------:R-:W-:Y:S11]  /*1440*/  BRA.U UP4, `(.L_x_17) ;  /* 0x00000001040c7547 */ /* 0x000ff6000b800000 */
[----:B------:R-:W-:-:S13]  /*1450*/  ELECT P0, URZ, PT ;  /* 0x0000000000ff782f */ /* 0x000fda0003800000 */
[----:B--234-:R-:W-:-:S04]  /*1460*/  @P0 MOV R4, 0x8000 ;  /* 0x0000800000040802 */ /* 0x01cfc80000000f00 */
[----:B------:R5:W-:Y:S03]  /*1470*/  @P0 SYNCS.ARRIVE.TRANS64 RZ, [UR4+0x10], R4 ;  /* 0x00001004ffff09a7 */ /* 0x000be60008000004 */
.L_x_17:
[----:B------:R2:W-:Y:S01]  /*1480*/  UTMALDG.4D.2CTA [UR32], [UR6], desc[URZ] ;  /* 0x0000ff20060075b4 */ /* 0x0005e20008219000 */
[----:B------:R-:W-:Y:S01]  /*1490*/  UIADD3 UR4, UPT, UPT, UR5, 0x1, URZ ;  /* 0x0000000105047890 */ /* 0x000fe2000fffe0ff */
[----:B------:R-:W-:-:S03]  /*14a0*/  LOP3.LUT R7, R7, 0x1, RZ, 0x3c, !PT ;  /* 0x0000000107077812 */ /* 0x000fc600078e3cff */
[----:B------:R-:W-:-:S04]  /*14b0*/  UISETP.NE.AND UP1, UPT, UR4, 0xa, UPT ;  /* 0x0000000a0400788c */ /* 0x000fc8000bf25270 */
[----:B------:R-:W-:Y:S02]  /*14c0*/  USEL UR4, UR4, URZ, UP1 ;  /* 0x000000ff04047287 */ /* 0x000fe40008800000 */
[----:B------:R-:W-:Y:S02]  /*14d0*/  USEL UR5, URZ, 0x1, UP1 ;  /* 0x00000001ff057887 */ /* 0x000fe40008800000 */
[----:B------:R-:W-:-:S04]  /*14e0*/  UISETP.GE.AND UP1, UPT, UR54, 0x2, UPT ;  /* 0x000000023600788c */ /* 0x000fc8000bf26270 */
[----:B------:R-:W-:-:S05]  /*14f0*/  LOP3.LUT R6, R5, UR5, RZ, 0x3c, !PT ;  /* 0x0000000505067c12 */ /* 0x000fca000f8e3cff */
[----:B--2---:R-:W-:Y:S05]  /*1500*/  BRA.U !UP1, `(.L_x_18) ;  /* 0x0000000509087547 */ /* 0x004fea000b800000 */
[----:B------:R-:W-:Y:S01]  /*1510*/  R2UR UR5, R3 ;  /* 0x00000000030572ca */ /* 0x000fe200000e0000 */
[----:B------:R-:W-:Y:S02]  /*1520*/  UIADD3 UR22, UP1, UPT, UR46, 0x180, URZ ;  /* 0x000001802e167890 */ /* 0x000fe4000ff3e0ff */
[----:B------:R-:W-:Y:S02]  /*1530*/  UIADD3 UR32, UP3, UPT, UR46, 0x100, URZ ;  /* 0x000001002e207890 */ /* 0x000fe4000ff7e0ff */
[----:B------:R-:W-:Y:S02]  /*1540*/  UIADD3 UR30, UP2, UPT, UR46, 0x100, URZ ;  /* 0x000001002e1e7890 */ /* 0x000fe4000ff5e0ff */
[----:B------:R-:W-:Y:S02]  /*1550*/  UIADD3.X UR23, UPT, UPT, URZ, UR47, URZ, UP1, !UPT ;  /* 0x0000002fff177290 */ /* 0x000fe40008ffe4ff */
[----:B------:R-:W-:Y:S02]  /*1560*/  UIADD3.X UR33, UPT, UPT, URZ, UR47, URZ, UP3, !UPT ;  /* 0x0000002fff217290 */ /* 0x000fe40009ffe4ff */
[----:B------:R-:W-:-:S02]  /*1570*/  UIADD3.X UR31, UPT, UPT, URZ, UR47, URZ, UP2, !UPT ;  /* 0x0000002fff1f7290 */ /* 0x000fc400097fe4ff */
[----:B------:R-:W-:Y:S01]  /*1580*/  UISETP.NE.AND UP1, UPT, UR5, URZ, UPT ;  /* 0x000000ff0500728c */ /* 0x000fe2000bf25270 */
[----:B------:R-:W-:Y:S01]  /*1590*/  UMOV UR7, URZ ;  /* 0x000000ff00077c82 */ /* 0x000fe20008000000 */
[----:B------:R-:W-:Y:S01]  /*15a0*/  UMOV UR26, URZ ;  /* 0x000000ff001a7c82 */ /* 0x000fe20008000000 */
[----:B------:R-:W-:-:S08]  /*15b0*/  UMOV UR18, 0x40 ;  /* 0x0000004000127882 */ /* 0x000fd00000000000 */
.L_x_23:
[----:B------:R-:W-:Y:S01]  /*15c0*/  ULEA UR5, UR4, UR14, 0x3 ;  /* 0x0000000e04057291 */ /* 0x000fe2000f8e18ff */
[----:B------:R-:W-:Y:S01]  /*15d0*/  SHF.L.U32 R8, R6, 0x1f, RZ ;  /* 0x0000001f06087819 */ /* 0x000fe200000006ff */
[----:B------:R-:W-:Y:S02]  /*15e0*/  UIADD3 UR11, UPT, UPT, UR38, -UR7, URZ ;  /* 0x80000007260b7290 */ /* 0x000fe4000fffe0ff */
[----:B------:R-:W-:Y:S02]  /*15f0*/  UIADD3 UR6, UPT, UPT, UR4, 0x1, URZ ;  /* 0x0000000104067890 */ /* 0x000fe4000fffe0ff */
[----:B------:R-:W-:Y:S02]  /*1600*/  ULEA UR24, UR4, UR14, 0xe ;  /* 0x0000000e04187291 */ /* 0x000fe4000f8e70ff */
[----:B------:R-:W-:Y:S01]  /*1610*/  ULEA UR16, UR4, UR14, 0xe ;  /* 0x0000000e04107291 */ /* 0x000fe2000f8e70ff */
[----:B------:R-:W2:Y:S01]  /*1620*/  SYNCS.PHASECHK.TRANS64.TRYWAIT P0, [UR5+0x60], R8 ;  /* 0x00006008ff0075a7 */ /* 0x000ea20008001105 */
[----:B------:R-:W-:-:S02]  /*1630*/  UIADD3 UR25, UPT, UPT, UR5, 0x10, URZ ;  /* 0x0000001005197890 */ /* 0x000fc4000fffe0ff */
[----:B------:R-:W-:Y:S02]  /*1640*/  UISETP.NE.AND UP2, UPT, UR6, 0xa, UPT ;  /* 0x0000000a0600788c */ /* 0x000fe4000bf45270 */
[----:B------:R-:W-:Y:S02]  /*1650*/  USHF.L.U32 UR11, UR11, 0x7, URZ ;  /* 0x000000070b0b7899 */ /* 0x000fe400080006ff */
[----:B------:R-:W-:Y:S02]  /*1660*/  UIADD3 UR24, UPT, UPT, UR24, 0x10800, URZ ;  /* 0x0001080018187890 */ /* 0x000fe4000fffe0ff */
[----:B------:R-:W-:Y:S02]  /*1670*/  UIADD3 UR16, UPT, UPT, UR16, 0x12800, URZ ;  /* 0x0001280010107890 */ /* 0x000fe4000fffe0ff */
[----:B------:R-:W-:Y:S02]  /*1680*/  USEL UR6, UR6, URZ, UP2 ;  /* 0x000000ff06067287 */ /* 0x000fe40009000000 */
[----:B------:R-:W-:-:S02]  /*1690*/  USEL UR8, URZ, 0x1, UP2 ;  /* 0x00000001ff087887 */ /* 0x000fc40009000000 */
[----:B------:R-:W-:Y:S02]  /*16a0*/  UIADD3 UR27, UPT, UPT, UR34, UR11, URZ ;  /* 0x0000000b221b7290 */ /* 0x000fe4000fffe0ff */
[----:B------:R-:W-:Y:S01]  /*16b0*/  ULOP3.LUT UR25, UR25, 0xfefffff8, URZ, 0xc0, !UPT ;  /* 0xfefffff819197892 */ /* 0x000fe2000f8ec0ff */
[----:B------:R-:W-:Y:S01]  /*16c0*/  UMOV UR28, UR52 ;  /* 0x00000034001c7c82 */ /* 0x000fe20008000000 */
[----:B------:R-:W-:Y:S01]  /*16d0*/  UMOV UR29, UR53 ;  /* 0x00000035001d7c82 */ /* 0x000fe20008000000 */
[----:B--2---:R-:W-:Y:S09]  /*16e0*/  @!P0 BRA `(.L_x_19) ;  /* 0x0000009800d08947 */ /* 0x004ff20003800000 */
.L_x_99:
[----:B------:R-:W-:Y:S01]  /*16f0*/  LOP3.LUT R5, R6, UR8, RZ, 0x3c, !PT ;  /* 0x0000000806057c12 */ /* 0x000fe2000f8e3cff */
[----:B------:R-:W-:Y:S01]  /*1700*/  ULEA UR4, UR6, UR14, 0x3 ;  /* 0x0000000e06047291 */ /* 0x000fe2000f8e18ff */
[----:B------:R-:W-:Y:S02]  /*1710*/  UMOV UR20, UR52 ;  /* 0x0000003400147c82 */ /* 0x000fe40008000000 */
[----:B------:R-:W-:Y:S01]  /*1720*/  SHF.L.U32 R6, R5, 0x1f, RZ ;  /* 0x0000001f05067819 */ /* 0x000fe200000006ff */
[----:B------:R-:W-:Y:S01]  /*1730*/  UMOV UR21, UR53 ;  /* 0x0000003500157c82 */ /* 0x000fe20008000000 */
[----:B------:R-:W-:Y:S01]  /*1740*/  UMOV UR17, UR25 ;  /* 0x0000001900117c82 */ /* 0x000fe20008000000 */
[----:B------:R-:W-:Y:S01]  /*1750*/  UMOV UR19, UR27 ;  /* 0x0000001b00137c82 */ /* 0x000fe20008000000 */
[----:B------:R-:W-:Y:S05]  /*1760*/  BRA.U UP4, `(.L_x_20) ;  /* 0x00000001040c7547 */ /* 0x000fea000b800000 */
[----:B------:R-:W-:-:S13]  /*1770*/  ELECT P0, URZ, PT ;  /* 0x0000000000ff782f */ /* 0x000fda0003800000 */
[----:B--2345:R-:W-:-:S04]  /*1780*/  @P0 MOV R4, 0x8000 ;  /* 0x0000800000040802 */ /* 0x03cfc80000000f00 */
[----:B------:R2:W-:Y:S03]  /*1790*/  @P0 SYNCS.ARRIVE.TRANS64 RZ, [UR5+0x10], R4 ;  /* 0x00001004ffff09a7 */ /* 0x0005e60008000005 */
.L_x_20:
[----:B------:R2:W-:Y:S01]  /*17a0*/  UTMALDG.4D.2CTA [UR24], [UR32], desc[URZ] ;  /* 0x0000ff18200075b4 */ /* 0x0005e20008219000 */
[----:B------:R-:W-:Y:S01]  /*17b0*/  UPLOP3.LUT UP4, UPT, UPT, UPT, UP1, 0x80, 0x8 ;  /* 0x000000000008789c */ /* 0x000fe20003f8f010 */
[----:B------:R2:W-:Y:S01]  /*17c0*/  UTMALDG.4D.2CTA [UR16], [UR30], desc[URZ] ;  /* 0x0000ff101e0075b4 */ /* 0x0005e20008219000 */
[----:B------:R-:W3:Y:S02]  /*17d0*/  SYNCS.PHASECHK.TRANS64.TRYWAIT P0, [UR4+0x60], R6 ;  /* 0x00006006ff0075a7 */ /* 0x000ee40008001104 */
[----:B--23--:R-:W-:Y:S07]  /*17e0*/  @!P0 BRA `(.L_x_21) ;  /* 0x0000009800ac8947 */ /* 0x00cfee0003800000 */
.L_x_101:
[----:B------:R-:W-:Y:S05]  /*17f0*/  BRA.U UP4, `(.L_x_22) ;  /* 0x00000001040c7547 */ /* 0x000fea000b800000 */
[----:B------:R-:W-:-:S13]  /*1800*/  ELECT P0, URZ, PT ;  /* 0x0000000000ff782f */ /* 0x000fda0003800000 */
[----:B--2-45:R-:W-:-:S04]  /*1810*/  @P0 MOV R4, 0x8000 ;  /* 0x0000800000040802 */ /* 0x034fc80000000f00 */
[----:B------:R3:W-:Y:S03]  /*1820*/  @P0 SYNCS.ARRIVE.TRANS64 RZ, [UR4+0x10], R4 ;  /* 0x00001004ffff09a7 */ /* 0x0007e60008000004 */
.L_x_22:
[----:B------:R-:W-:Y:S02]  /*1830*/  UIADD3 UR9, UPT, UPT, UR4, 0x10, URZ ;  /* 0x0000001004097890 */ /* 0x000fe4000fffe0ff */
[----:B------:R-:W-:Y:S02]  /*1840*/  ULEA UR8, UR6, UR14, 0xe ;  /* 0x0000000e06087291 */ /* 0x000fe4000f8e70ff */
[----:B------:R-:W-:Y:S02]  /*1850*/  ULOP3.LUT UR9, UR9, 0xfefffff8, URZ, 0xc0, !UPT ;  /* 0xfefffff809097892 */ /* 0x000fe4000f8ec0ff */
[----:B------:R-:W-:Y:S01]  /*1860*/  UIADD3 UR8, UPT, UPT, UR8, 0x10800, URZ ;  /* 0x0001080008087890 */ /* 0x000fe2000fffe0ff */
[----:B------:R-:W-:Y:S01]  /*1870*/  UMOV UR10, UR34 ;  /* 0x00000022000a7c82 */ /* 0x000fe20008000000 */
[----:B------:R-:W-:Y:S01]  /*1880*/  UMOV UR12, UR52 ;  /* 0x00000034000c7c82 */ /* 0x000fe20008000000 */
[----:B------:R-:W-:Y:S01]  /*1890*/  UMOV UR13, UR53 ;  /* 0x00000035000d7c82 */ /* 0x000fe20008000000 */
[----:B------:R-:W-:-:S02]  /*18a0*/  UIADD3 UR4, UPT, UPT, UR6, 0x1, URZ ;  /* 0x0000000106047890 */ /* 0x000fc4000fffe0ff */
[----:B------:R-:W-:-:S03]  /*18b0*/  UIADD3 UR7, UPT, UPT, UR7, 0x1, URZ ;  /* 0x0000000107077890 */ /* 0x000fc6000fffe0ff */
[----:B------:R2:W-:Y:S01]  /*18c0*/  UTMALDG.4D.2CTA [UR8], [UR22], desc[URZ] ;  /* 0x0000ff08160075b4 */ /* 0x0005e20008219000 */
[----:B------:R-:W-:-:S04]  /*18d0*/  UISETP.NE.AND UP2, UPT, UR4, 0xa, UPT ;  /* 0x0000000a0400788c */ /* 0x000fc8000bf45270 */
[----:B------:R-:W-:Y:S02]  /*18e0*/  USEL UR4, UR4, URZ, UP2 ;  /* 0x000000ff04047287 */ /* 0x000fe40009000000 */
[----:B------:R-:W-:Y:S02]  /*18f0*/  USEL UR5, URZ, 0x1, UP2 ;  /* 0x00000001ff057887 */ /* 0x000fe40009000000 */
[----:B------:R-:W-:-:S04]  /*1900*/  UISETP.NE.AND UP2, UPT, UR7, UR15, UPT ;  /* 0x0000000f0700728c */ /* 0x000fc8000bf45270 */
[----:B------:R-:W-:-:S05]  /*1910*/  LOP3.LUT R6, R5, UR5, RZ, 0x3c, !PT ;  /* 0x0000000505067c12 */ /* 0x000fca000f8e3cff */
[----:B--2---:R-:W-:Y:S05]  /*1920*/  BRA.U UP2, `(.L_x_23) ;  /* 0xfffffffd02247547 */ /* 0x004fea000b83ffff */
.L_x_18:
[----:B------:R-:W2:Y:S01]  /*1930*/  LDCU UR6, c[0x0][0x610] ;  /* 0x0000c200ff0677ac */ /* 0x000ea20008000800 */
[----:B------:R-:W3:Y:S01]  /*1940*/  LDCU.U8 UR11, c[0x0][0x614] ;  /* 0x0000c280ff0b77ac */ /* 0x000ee20008000000 */
[----:B-1----:R-:W-:Y:S01]  /*1950*/  UIADD3 UR39, UPT, UPT, UR55, UR39, URZ ;  /* 0x0000002737277290 */ /* 0x002fe2000fffe0ff */
[----:B------:R-:W1:Y:S01]  /*1960*/  LDCU.U8 UR10, c[0x0][0x615] ;  /* 0x0000c2a0ff0a77ac */ /* 0x000e620008000000 */
[----:B------:R-:W4:Y:S02]  /*1970*/  LDCU.64 UR8, c[0x0][0x618] ;  /* 0x0000c300ff0877ac */ /* 0x000f240008000a00 */
[----:B--2---:R-:W-:Y:S01]  /*1980*/  UIMAD.WIDE.U32 UR6, UR39, UR6, URZ ;  /* 0x00000006270672a5 */ /* 0x004fe2000f8e00ff */
[----:B------:R-:W2:Y:S06]  /*1990*/  LDCU UR43, c[0x0][0x60c] ;  /* 0x0000c180ff2b77ac */ /* 0x000eac0008000800 */
[----:B------:R-:W-:-:S02]  /*19a0*/  UMOV UR5, UR7 ;  /* 0x0000000700057c82 */ /* 0x000fc40008000000 */
[----:B------:R-:W-:-:S04]  /*19b0*/  UIADD3 UR52, UPT, UPT, UR39, -UR5, URZ ;  /* 0x8000000527347290 */ /* 0x000fc8000fffe0ff */
[----:B---3--:R-:W-:Y:S01]  /*19c0*/  USHF.R.U32.HI UR52, URZ, UR11, UR52 ;  /* 0x0000000bff347299 */ /* 0x008fe20008011634 */
[----:B------:R-:W3:Y:S03]  /*19d0*/  LDCU.U8 UR11, c[0x0][0x620] ;  /* 0x0000c400ff0b77ac */ /* 0x000ee60008000000 */
[----:B------:R-:W-:-:S04]  /*19e0*/  UIADD3 UR52, UPT, UPT, UR5, UR52, URZ ;  /* 0x0000003405347290 */ /* 0x000fc8000fffe0ff */
[----:B-1----:R-:W-:Y:S01]  /*19f0*/  USHF.R.U32.HI UR52, URZ, UR10, UR52 ;  /* 0x0000000aff347299 */ /* 0x002fe20008011634 */
[----:B------:R-:W1:Y:S03]  /*1a00*/  LDCU.U8 UR10, c[0x0][0x621] ;  /* 0x0000c420ff0a77ac */ /* 0x000e660008000000 */
[----:B----4-:R-:W-:-:S07]  /*1a10*/  UIMAD.WIDE.U32 UR6, UR52, UR9, URZ ;  /* 0x00000009340672a5 */ /* 0x010fce000f8e00ff */
[----:B------:R-:W-:Y:S02]  /*1a20*/  UMOV UR5, UR7 ;  /* 0x0000000700057c82 */ /* 0x000fe40008000000 */
[----:B------:R-:W-:Y:S02]  /*1a30*/  UIADD3 UR6, UPT, UPT, UR52, -UR5, URZ ;  /* 0x8000000534067290 */ /* 0x000fe4000fffe0ff */
[----:B------:R-:W4:Y:S02]  /*1a40*/  LDCU UR7, c[0x0][0x624] ;  /* 0x0000c480ff0777ac */ /* 0x000f240008000800 */
[----:B---3--:R-:W-:-:S04]  /*1a50*/  USHF.R.U32.HI UR6, URZ, UR11, UR6 ;  /* 0x0000000bff067299 */ /* 0x008fc80008011606 */
[----:B------:R-:W-:Y:S02]  /*1a60*/  UIADD3 UR5, UPT, UPT, UR5, UR6, URZ ;  /* 0x0000000605057290 */ /* 0x000fe4000fffe0ff */
[----:B------:R-:W-:Y:S02]  /*1a70*/  UIADD3 UR6, UPT, UPT, -UR52, URZ, URZ ;  /* 0x000000ff34067290 */ /* 0x000fe4000fffe1ff */
[----:B-1----:R-:W-:Y:S02]  /*1a80*/  USHF.R.U32.HI UR53, URZ, UR10, UR5 ;  /* 0x0000000aff357299 */ /* 0x002fe40008011605 */
[----:B--2---:R-:W-:Y:S02]  /*1a90*/  UIMAD UR43, UR43, UR6, UR39 ;  /* 0x000000062b2b72a4 */ /* 0x004fe4000f8e0227 */
[----:B------:R-:W-:Y:S02]  /*1aa0*/  UIADD3 UR5, UPT, UPT, -UR53, URZ, URZ ;  /* 0x000000ff35057290 */ /* 0x000fe4000fffe1ff */
[----:B----4-:R-:W-:-:S02]  /*1ab0*/  UISETP.GE.AND UP1, UPT, UR39, UR7, UPT ;  /* 0x000000072700728c */ /* 0x010fc4000bf26270 */
[----:B------:R-:W-:-:S07]  /*1ac0*/  UIMAD UR52, UR8, UR5, UR52 ;  /* 0x00000005083472a4 */ /* 0x000fce000f8e0234 */
[----:B------:R-:W-:Y:S05]  /*1ad0*/  BRA.U !UP1, `(.L_x_24) ;  /* 0xfffffff5090c7547 */ /* 0x000fea000b83ffff */
.L_x_11:
[----:B------:R-:W-:Y:S01]  /*1ae0*/  UIADD3 UR5, UPT, UPT, UR4, 0x2, URZ ;  /* 0x0000000204057890 */ /* 0x000fe2000fffe0ff */
[----:B------:R-:W1:Y:S01]  /*1af0*/  S2UR UR14, SR_CgaCtaId ;  /* 0x00000000000e79c3 */ /* 0x000e620000008800 */
[----:B------:R-:W-:Y:S01]  /*1b00*/  UISETP.NE.AND UP0, UPT, UR4, 0x9, UPT ;  /* 0x000000090400788c */ /* 0x000fe2000bf05270 */
[----:B------:R-:W-:-:S03]  /*1b10*/  R2UR UR9, R3 ;  /* 0x00000000030972ca */ /* 0x000fc600000e0000 */
[----:B------:R-:W-:-:S04]  /*1b20*/  USEL UR5, UR5, 0x1, UP0 ;  /* 0x0000000105057887 */ /* 0x000fc80008000000 */
[----:B------:R-:W-:Y:S02]  /*1b30*/  UIADD3 UR6, UPT, UPT, UR5, 0x1, URZ ;  /* 0x0000000105067890 */ /* 0x000fe4000fffe0ff */
[----:B------:R-:W-:-:S04]  /*1b40*/  UISETP.NE.AND UP1, UPT, UR5, 0xa, UPT ;  /* 0x0000000a0500788c */ /* 0x000fc8000bf25270 */
[----:B------:R-:W-:Y:S02]  /*1b50*/  USEL UR7, UR6, 0x1, UP1 ;  /* 0x0000000106077887 */ /* 0x000fe40008800000 */
[----:B------:R-:W-:Y:S02]  /*1b60*/  UISETP.EQ.XOR UP1, UPT, UR4, 0x9, !UP1 ;  /* 0x000000090400788c */ /* 0x000fe4000cf22a70 */
[----:B------:R-:W-:Y:S02]  /*1b70*/  UIADD3 UR5, UPT, UPT, UR7, 0x1, URZ ;  /* 0x0000000107057890 */ /* 0x000fe4000fffe0ff */
[----:B------:R-:W-:Y:S02]  /*1b80*/  UISETP.NE.AND UP0, UPT, UR7, 0xa, UPT ;  /* 0x0000000a0700788c */ /* 0x000fe4000bf05270 */
[----:B------:R-:W-:Y:S02]  /*1b90*/  UISETP.EQ.XOR UP1, UPT, UR7, 0xa, UP1 ;  /* 0x0000000a0700788c */ /* 0x000fe40008f22a70 */
[----:B------:R-:W-:-:S04]  /*1ba0*/  USEL UR6, UR5, 0x1, UP0 ;  /* 0x0000000105067887 */ /* 0x000fc80008000000 */
        /* <DEDUP_REMOVED lines=19> */
[----:B------:R-:W-:Y:S01]  /*1ce0*/  USEL UR5, UR5, 0x1, UP0 ;  /* 0x0000000105057887 */ /* 0x000fe20008000000 */
[----:B------:R-:W-:-:S03]  /*1cf0*/  UMOV UR4, 0x400 ;  /* 0x0000040000047882 */ /* 0x000fc60000000000 */
[----:B------:R-:W-:Y:S02]  /*1d00*/  UISETP.EQ.XOR UP1, UPT, UR5, 0xa, UP1 ;  /* 0x0000000a0500788c */ /* 0x000fe40008f22a70 */
[----:B------:R-:W-:Y:S02]  /*1d10*/  UISETP.NE.AND UP0, UPT, UR5, 0xa, UPT ;  /* 0x0000000a0500788c */ /* 0x000fe4000bf05270 */
[----:B------:R-:W-:Y:S02]  /*1d20*/  USEL UR6, URZ, 0x1, !UP1 ;  /* 0x00000001ff067887 */ /* 0x000fe4000c800000 */
[----:B-1----:R-:W-:Y:S02]  /*1d30*/  ULEA UR4, UR14, UR4, 0x18 ;  /* 0x000000040e047291 */ /* 0x002fe4000f8ec0ff */
[----:B------:R-:W-:Y:S02]  /*1d40*/  USEL UR5, UR5, URZ, UP0 ;  /* 0x000000ff05057287 */ /* 0x000fe40008000000 */
[----:B------:R-:W-:Y:S01]  /*1d50*/  LOP3.LUT R6, R6, UR6, RZ, 0x3c, !PT ;  /* 0x0000000606067c12 */ /* 0x000fe2000f8e3cff */
[----:B------:R-:W-:-:S02]  /*1d60*/  UISETP.NE.AND UP0, UPT, UR9, URZ, UPT ;  /* 0x000000ff0900728c */ /* 0x000fc4000bf05270 */
[----:B------:R-:W-:Y:S02]  /*1d70*/  ULEA UR5, UR5, UR4, 0x3 ;  /* 0x0000000405057291 */ /* 0x000fe4000f8e18ff */
[----:B------:R-:W-:-:S07]  /*1d80*/  IMAD.U32 R8, R6, -0x80000000, RZ ;  /* 0x8000000006087824 */ /* 0x000fce00078e00ff */
[----:B------:R-:W1:Y:S02]  /*1d90*/  SYNCS.PHASECHK.TRANS64.TRYWAIT P0, [UR5+0x60], R8 ;  /* 0x00006008ff0075a7 */ /* 0x000e640008001105 */
[----:B-1----:R-:W-:Y:S05]  /*1da0*/  @!P0 BRA `(.L_x_25) ;  /* 0x00000094005c8947 */ /* 0x002fea0003800000 */
.L_x_103:
[----:B------:R-:W-:Y:S04]  /*1db0*/  BSSY.RECONVERGENT B0, `(.L_x_10) ;  /* 0x0000010000007945 */ /* 0x000fe80003800200 */
[----:B------:R-:W-:Y:S05]  /*1dc0*/  BRA.U UP0, `(.L_x_26) ;  /* 0x00000001002c7547 */ /* 0x000fea000b800000 */
[----:B------:R-:W-:Y:S02]  /*1dd0*/  ELECT P0, URZ, PT ;  /* 0x0000000000ff782f */ /* 0x000fe40003800000 */
[----:B------:R-:W-:-:S11]  /*1de0*/  SHF.L.U32 R6, R7, 0x1f, RZ ;  /* 0x0000001f07067819 */ /* 0x000fd600000006ff */
[----:B-1---5:R-:W-:-:S04]  /*1df0*/  @P0 IMAD.MOV.U32 R4, RZ, RZ, 0x8000 ;  /* 0x00008000ff040424 */ /* 0x022fc800078e00ff */
[----:B------:R1:W-:Y:S01]  /*1e00*/  @P0 SYNCS.ARRIVE.TRANS64 RZ, [UR5+0x10], R4 ;  /* 0x00001004ffff09a7 */ /* 0x0003e20008000005 */
[----:B------:R-:W2:Y:S02]  /*1e10*/  SYNCS.PHASECHK.TRANS64.TRYWAIT P0, [UR4+0x8], R6 ;  /* 0x00000806ff0075a7 */ /* 0x000ea40008001104 */
[----:B-12---:R-:W-:Y:S05]  /*1e20*/  @!P0 BRA `(.L_x_27) ;  /* 0x0000009400588947 */ /* 0x006fea0003800000 */
.L_x_105:
[----:B------:R-:W-:-:S13]  /*1e30*/  ELECT P0, URZ, PT ;  /* 0x0000000000ff782f */ /* 0x000fda0003800000 */
[----:B------:R-:W-:Y:S05]  /*1e40*/  @!P0 BRA `(.L_x_28) ;  /* 0x0000000000188947 */ /* 0x000fea0003800000 */
[----:B-1----:R-:W-:-:S04]  /*1e50*/  HFMA2 R4, -RZ, RZ, 5.9604644775390625e-08, 0 ;  /* 0x00010000ff047431 */ /* 0x002fc800000001ff */
[----:B------:R2:W-:Y:S01]  /*1e60*/  SYNCS.ARRIVE.TRANS64 RZ, [UR4], R4 ;  /* 0x00000004ffff79a7 */ /* 0x0005e20008000004 */
[----:B------:R-:W-:Y:S05]  /*1e70*/  BRA `(.L_x_28) ;  /* 0x00000000000c7947 */ /* 0x000fea0003800000 */
.L_x_26:
[----:B------:R-:W-:-:S04]  /*1e80*/  SHF.L.U32 R6, R7, 0x1f, RZ ;  /* 0x0000001f07067819 */ /* 0x000fc800000006ff */
[----:B------:R-:W2:Y:S02]  /*1e90*/  SYNCS.PHASECHK.TRANS64.TRYWAIT P0, [UR4+0x8], R6 ;  /* 0x00000806ff0075a7 */ /* 0x000ea40008001104 */
[----:B--2---:R-:W-:Y:S05]  /*1ea0*/  @!P0 BRA `(.L_x_29) ;  /* 0x0000009400548947 */ /* 0x004fea0003800000 */
.L_x_28:
[----:B------:R-:W-:Y:S05]  /*1eb0*/  BSYNC.RECONVERGENT B0 ;  /* 0x0000000000007941 */ /* 0x000fea0003800200 */
.L_x_10:
[----:B------:R-:W-:-:S13]  /*1ec0*/  ISETP.NE.AND P0, PT, R0, 0xc, PT ;  /* 0x0000000c0000780c */ /* 0x000fda0003f05270 */
[----:B------:R-:W-:Y:S05]  /*1ed0*/  @P0 BRA `(.L_x_9) ;  /* 0x0000002000500947 */ /* 0x000fea0003800000 */
[----:B------:R-:W-:Y:S01]  /*1ee0*/  UMOV UR6, 0x400 ;  /* 0x0000040000067882 */ /* 0x000fe20000000000 */
[----:B------:R-:W-:Y:S01]  /*1ef0*/  UMOV UR4, 0x20 ;  /* 0x0000002000047882 */ /* 0x000fe20000000000 */
[----:B------:R-:W-:Y:S02]  /*1f00*/  ULEA UR6, UR14, UR6, 0x18 ;  /* 0x000000060e067291 */ /* 0x000fe4000f8ec0ff */
[----:B------:R-:W-:-:S04]  /*1f10*/  UIADD3 UR4, UPT, UPT, -UR4, 0x100000, URZ ;  /* 0x0010000004047890 */ /* 0x000fc8000fffe1ff */
[----:B------:R-:W-:Y:S02]  /*1f20*/  USHF.L.U32 UR5, UR4, 0xb, URZ ;  /* 0x0000000b04057899 */ /* 0x000fe400080006ff */
[----:B------:R-:W-:Y:S01]  /*1f30*/  USHF.L.U32 UR4, UR4, 0x1, URZ ;  /* 0x0000000104047899 */ /* 0x000fe200080006ff */
[----:B------:R-:W-:Y:S01]  /*1f40*/  ELECT P0, URZ, PT ;  /* 0x0000000000ff782f */ /* 0x000fe20003800000 */
[----:B------:R-:W3:Y:S10]  /*1f50*/  FENCE.VIEW.ASYNC.S ;  /* 0x00000000000073c6 */ /* 0x000ef40000000000 */
[----:B---3--:R3:W4:Y:S01]  /*1f60*/  SYNCS.EXCH.64 URZ, [UR6+0x120], UR4 ;  /* 0x0001200406ff75b2 */ /* 0x0087220008000100 */
[----:B------:R-:W-:Y:S01]  /*1f70*/  NOP ;  /* 0x0000000000007918 */ /* 0x000fe20000000000 */
[----:B------:R-:W1:-:S00]  /*1f80*/  USETMAXREG.DEALLOC.CTAPOOL 0x48 ;  /* 0x00000048000079c8 */ /* 0x000e4000080e0500 */
[----:B----4-:R-:W-:Y:S01]  /*1f90*/  NOP ;  /* 0x0000000000007918 */ /* 0x010fe20000000000 */
[----:B---3--:R-:W-:Y:S01]  /*1fa0*/  UMOV UR4, 0x40 ;  /* 0x0000004000047882 */ /* 0x008fe20000000000 */
[----:B------:R-:W-:Y:S01]  /*1fb0*/  UMOV UR5, 0x400 ;  /* 0x0000040000057882 */ /* 0x000fe20000000000 */
[----:B------:R-:W-:Y:S02]  /*1fc0*/  ULEA UR4, UR14, UR4, 0x18 ;  /* 0x000000040e047291 */ /* 0x000fe4000f8ec0ff */
[----:B------:R-:W-:-:S07]  /*1fd0*/  ULEA UR5, UR14, UR5, 0x18 ;  /* 0x000000050e057291 */ /* 0x000fce000f8ec0ff */
[----:B-12--5:R-:W1:Y:S02]  /*1fe0*/  LDS.U8 R4, [UR4] ;  /* 0x00000004ff047984 */ /* 0x026e640008000000 */
[----:B-1----:R-:W-:-:S13]  /*1ff0*/  ISETP.NE.AND P0, PT, R4, RZ, PT ;  /* 0x000000ff0400720c */ /* 0x002fda0003f05270 */
[----:B------:R-:W-:Y:S05]  /*2000*/  @P0 BRA `(.L_x_30) ;  /* 0x0000000400640947 */ /* 0x000fea0003800000 */
[----:B------:R-:W-:Y:S02]  /*2010*/  ULOP3.LUT UR4, UR14, 0x1, URZ, 0xc0, !UPT ;  /* 0x000000010e047892 */ /* 0x000fe4000f8ec0ff */
[----:B------:R-:W-:Y:S02]  /*2020*/  ULOP3.LUT UR6, UR14, 0x1, URZ, 0x3c, !UPT ;  /* 0x000000010e067892 */ /* 0x000fe4000f8e3cff */
[----:B------:R-:W-:-:S09]  /*2030*/  UISETP.NE.U32.AND UP1, UPT, UR4, 0x1, UPT ;  /* 0x000000010400788c */ /* 0x000fd2000bf25070 */
[----:B------:R-:W-:Y:S05]  /*2040*/  BRA.U !UP1, `(.L_x_31) ;  /* 0x0000000109d07547 */ /* 0x000fea000b800000 */
[----:B------:R-:W-:Y:S01]  /*2050*/  ELECT P0, URZ, PT ;  /* 0x0000000000ff782f */ /* 0x000fe20003800000 */
[----:B------:R-:W-:-:S12]  /*2060*/  BSSY B0, `(.L_x_31) ;  /* 0x0000032000007945 */ /* 0x000fd80003800000 */
[----:B------:R-:W-:Y:S05]  /*2070*/  @!P0 BRA `(.L_x_32) ;  /* 0x0000000000c08947 */ /* 0x000fea0003800000 */
[----:B------:R-:W-:Y:S01]  /*2080*/  UMOV UR4, 0x10 ;  /* 0x0000001000047882 */ /* 0x000fe20000000000 */
[----:B------:R-:W-:-:S04]  /*2090*/  IMAD.U32 R5, RZ, RZ, UR14 ;  /* 0x0000000eff057e24 */ /* 0x000fc8000f8e00ff */
[----:B------:R-:W-:Y:S04]  /*20a0*/  DEPBAR.LE SB1, 0x36 ;  /* 0x00009d800000791a */ /* 0x000fe80000000000 */
[----:B------:R-:W1:Y:S02]  /*20b0*/  UTCATOMSWS.2CTA.FIND_AND_SET.ALIGN UP0, UR4, UR4 ;  /* 0x00000004000475e3 */ /* 0x000e640008200800 */
[----:B-1----:R-:W-:Y:S01]  /*20c0*/  PLOP3.LUT P0, PT, PT, PT, UP0, 0x80, 0x8 ;  /* 0x000000000008781c */ /* 0x002fe20003f0f008 */
[----:B------:R-:W-:-:S03]  /*20d0*/  IMAD.U32 R8, RZ, RZ, UR4 ;  /* 0x00000004ff087e24 */ /* 0x000fc6000f8e00ff */
[----:B------:R-:W-:-:S04]  /*20e0*/  SEL R4, RZ, 0xffffffff, !P0 ;  /* 0xffffffffff047807 */ /* 0x000fc80004000000 */
[----:B------:R-:W-:-:S13]  /*20f0*/  ISETP.NE.AND P0, PT, R4, RZ, PT ;  /* 0x000000ff0400720c */ /* 0x000fda0003f05270 */
[----:B------:R-:W-:Y:S05]  /*2100*/  @P0 BRA `(.L_x_33) ;  /* 0x0000000000240947 */ /* 0x000fea0003800000 */
.L_x_34:
[----:B------:R-:W-:Y:S05]  /*2110*/  NANOSLEEP 0x64 ;  /* 0x000000640000795d */ /* 0x000fea0003800000 */
[----:B------:R-:W-:-:S05]  /*2120*/  UMOV UR4, 0x10 ;  /* 0x0000001000047882 */ /* 0x000fca0000000000 */
[----:B------:R-:W-:Y:S04]  /*2130*/  DEPBAR.LE SB1, 0x36 ;  /* 0x00009d800000791a */ /* 0x000fe80000000000 */
[----:B------:R-:W1:Y:S02]  /*2140*/  UTCATOMSWS.2CTA.FIND_AND_SET.ALIGN UP0, UR4, UR4 ;  /* 0x00000004000475e3 */ /* 0x000e640008200800 */
[----:B-1----:R-:W-:Y:S01]  /*2150*/  PLOP3.LUT P0, PT, PT, PT, UP0, 0x80, 0x8 ;  /* 0x000000000008781c */ /* 0x002fe20003f0f008 */
[----:B------:R-:W-:-:S03]  /*2160*/  IMAD.U32 R8, RZ, RZ, UR4 ;  /* 0x00000004ff087e24 */ /* 0x000fc6000f8e00ff */
[----:B------:R-:W-:-:S04]  /*2170*/  SEL R4, RZ, 0xffffffff, !P0 ;  /* 0xffffffffff047807 */ /* 0x000fc80004000000 */
[----:B------:R-:W-:-:S13]  /*2180*/  ISETP.NE.AND P0, PT, R4, RZ, PT ;  /* 0x000000ff0400720c */ /* 0x000fda0003f05270 */
[----:B------:R-:W-:Y:S05]  /*2190*/  @!P0 BRA `(.L_x_34) ;  /* 0xfffffffc00dc8947 */ /* 0x000fea000383ffff */
.L_x_33:
[----:B------:R-:W-:Y:S01]  /*21a0*/  MOV R4, 0x60 ;  /* 0x0000006000047802 */ /* 0x000fe20000000f00 */
[----:B------:R-:W-:-:S03]  /*21b0*/  IMAD.U32 R7, RZ, RZ, UR5 ;  /* 0x00000005ff077e24 */ /* 0x000fc6000f8e00ff */
[----:B------:R-:W-:Y:S02]  /*21c0*/  LEA R11, R5, R4, 0x18 ;  /* 0x00000004050b7211 */ /* 0x000fe400078ec0ff */
[----:B------:R-:W-:-:S03]  /*21d0*/  MOV R4, 0x58 ;  /* 0x0000005800047802 */ /* 0x000fc60000000f00 */
[----:B------:R-:W1:Y:S01]  /*21e0*/  LDS R12, [R11] ;  /* 0x000000000b0c7984 */ /* 0x000e620000000800 */
[----:B------:R-:W-:Y:S01]  /*21f0*/  LEA R5, R5, R4, 0x18 ;  /* 0x0000000405057211 */ /* 0x000fe200078ec0ff */
[----:B------:R-:W-:Y:S02]  /*2200*/  IMAD.U32 R4, RZ, RZ, UR6 ;  /* 0x00000006ff047e24 */ /* 0x000fe4000f8e00ff */
[----:B-1----:R-:W-:-:S04]  /*2210*/  IMAD.U32 R12, R12, -0x80000000, RZ ;  /* 0x800000000c0c7824 */ /* 0x002fc800078e00ff */
[----:B------:R-:W1:Y:S02]  /*2220*/  SYNCS.PHASECHK.TRANS64.TRYWAIT P0, [R5+URZ], R12 ;  /* 0x0000000c050075a7 */ /* 0x000e6400080011ff */
[----:B-1----:R-:W-:Y:S05]  /*2230*/  @P0 BRA `(.L_x_35) ;  /* 0x0000000000080947 */ /* 0x002fea0003800000 */
[----:B------:R-:W1:Y:S02]  /*2240*/  SYNCS.PHASECHK.TRANS64.TRYWAIT P0, [R5+URZ], R12 ;  /* 0x0000000c050075a7 */ /* 0x000e6400080011ff */
[----:B-1----:R-:W-:Y:S05]  /*2250*/  @!P0 BRA `(.L_x_36) ;  /* 0x0000009000848947 */ /* 0x002fea0003800000 */
.L_x_35:
[----:B------:R-:W-:Y:S01]  /*2260*/  VIADD R7, R7, 0x128 ;  /* 0x0000012807077836 */ /* 0x000fe20000000000 */
[----:B-1----:R-:W-:Y:S01]  /*2270*/  PRMT R5, R4, 0x654, R5 ;  /* 0x0000065404057816 */ /* 0x002fe20000000005 */
[----:B------:R-:W-:Y:S01]  /*2280*/  IMAD.MOV.U32 R6, RZ, RZ, 0x4 ;  /* 0x00000004ff067424 */ /* 0x000fe200078e00ff */
[C---:B------:R-:W-:Y:S01]  /*2290*/  IADD3 R9, PT, PT, R8.reuse, 0x10, RZ ;  /* 0x0000001008097810 */ /* 0x040fe20007ffe0ff */
[----:B------:R-:W-:Y:S01]  /*22a0*/  IMAD.SHL.U32 R10, R8, 0x20, RZ ;  /* 0x00000020080a7824 */ /* 0x000fe200078e00ff */
[----:B------:R-:W-:Y:S01]  /*22b0*/  PRMT R4, R4, 0x654, R7 ;  /* 0x0000065404047816 */ /* 0x000fe20000000007 */
[----:B------:R1:W-:Y:S01]  /*22c0*/  SYNCS.ARRIVE.TRANS64.RED RZ, [R5+URZ], R6 ;  /* 0x0000000605ff79a7 */ /* 0x0003e200080004ff */
[----:B------:R-:W-:Y:S02]  /*22d0*/  MOV R7, 0xffff ;  /* 0x0000ffff00077802 */ /* 0x000fe40000000f00 */
[----:B------:R2:W-:Y:S02]  /*22e0*/  STS [UR5+0x128], R10 ;  /* 0x0001280aff007988 */ /* 0x0005e40008000805 */
[----:B------:R-:W-:-:S02]  /*22f0*/  SHF.L.U32 R7, R7, R8, RZ ;  /* 0x0000000807077219 */ /* 0x000fc400000006ff */
[----:B------:R2:W-:Y:S01]  /*2300*/  STAS [R4.64], R8 ;  /* 0x0000000804007dbd */ /* 0x0005e2000c0008ff */
[----:B------:R-:W-:Y:S02]  /*2310*/  UMOV UR4, 0x50 ;  /* 0x0000005000047882 */ /* 0x000fe40000000000 */
[----:B------:R-:W-:Y:S01]  /*2320*/  ULEA UR4, UR14, UR4, 0x18 ;  /* 0x000000040e047291 */ /* 0x000fe2000f8ec0ff */
[----:B-1----:R-:W-:-:S05]  /*2330*/  IMAD.MOV.U32 R6, RZ, RZ, 0x1 ;  /* 0x00000001ff067424 */ /* 0x002fca00078e00ff */
[----:B------:R-:W-:-:S04]  /*2340*/  SHF.L.U32 R12, R6, R9, RZ ;  /* 0x00000009060c7219 */ /* 0x000fc800000006ff */
[----:B------:R-:W-:-:S05]  /*2350*/  LOP3.LUT R7, R12, R7, RZ, 0xfc, !PT ;  /* 0x000000070c077212 */ /* 0x000fca00078efcff */
[----:B------:R2:W-:Y:S04]  /*2360*/  ATOMS.OR RZ, [UR4], R7 ;  /* 0x00000007ffff798c */ /* 0x0005e8000b000004 */
[----:B------:R2:W-:Y:S02]  /*2370*/  ATOMS.XOR RZ, [R11], R6 ;  /* 0x000000060bff738c */ /* 0x0005e40003800000 */
.L_x_32:
[----:B------:R-:W-:Y:S05]  /*2380*/  BSYNC B0 ;  /* 0x0000000000007941 */ /* 0x000fea0003800000 */
.L_x_31:
[----:B------:R-:W-:Y:S05]  /*2390*/  BRA.U UP1, `(.L_x_37) ;  /* 0x0000000101907547 */ /* 0x000fea000b800000 */
[----:B------:R-:W-:Y:S05]  /*23a0*/  WARPSYNC.ALL ;  /* 0x0000000000007948 */ /* 0x000fea0003800000 */
[----:B------:R-:W-:Y:S01]  /*23b0*/  NOP ;  /* 0x0000000000007918 */ /* 0x000fe20000000000 */
[----:B------:R-:W-:-:S13]  /*23c0*/  ELECT P0, URZ, PT ;  /* 0x0000000000ff782f */ /* 0x000fda0003800000 */
[----:B------:R-:W-:Y:S05]  /*23d0*/  @!P0 BRA `(.L_x_37) ;  /* 0x0000000000808947 */ /* 0x000fea0003800000 */
[----:B--2---:R-:W-:Y:S01]  /*23e0*/  IMAD.U32 R6, RZ, RZ, UR14 ;  /* 0x0000000eff067e24 */ /* 0x004fe2000f8e00ff */
[----:B------:R-:W-:Y:S02]  /*23f0*/  MOV R7, 0x60 ;  /* 0x0000006000077802 */ /* 0x000fe40000000f00 */
[----:B------:R-:W-:Y:S02]  /*2400*/  MOV R5, 0x58 ;  /* 0x0000005800057802 */ /* 0x000fe40000000f00 */
[C---:B------:R-:W-:Y:S02]  /*2410*/  LEA R7, R6.reuse, R7, 0x18 ;  /* 0x0000000706077211 */ /* 0x040fe400078ec0ff */
[----:B------:R-:W-:-:S03]  /*2420*/  LEA R6, R6, R5, 0x18 ;  /* 0x0000000506067211 */ /* 0x000fc600078ec0ff */
[----:B------:R-:W1:Y:S02]  /*2430*/  LDS R4, [R7] ;  /* 0x0000000007047984 */ /* 0x000e640000000800 */
[----:B-1----:R-:W-:-:S04]  /*2440*/  IMAD.U32 R4, R4, -0x80000000, RZ ;  /* 0x8000000004047824 */ /* 0x002fc800078e00ff */
[----:B------:R-:W1:Y:S02]  /*2450*/  SYNCS.PHASECHK.TRANS64.TRYWAIT P0, [R6+URZ], R4 ;  /* 0x00000004060075a7 */ /* 0x000e6400080011ff */
[----:B-1----:R-:W-:Y:S05]  /*2460*/  @P0 BRA `(.L_x_38) ;  /* 0x0000000000080947 */ /* 0x002fea0003800000 */
[----:B------:R-:W1:Y:S02]  /*2470*/  SYNCS.PHASECHK.TRANS64.TRYWAIT P0, [R6+URZ], R4 ;  /* 0x00000004060075a7 */ /* 0x000e6400080011ff */
[----:B-1----:R-:W-:Y:S05]  /*2480*/  @!P0 BRA `(.L_x_39) ;  /* 0x0000009000108947 */ /* 0x002fea0003800000 */
.L_x_38:
[----:B------:R-:W2:Y:S01]  /*2490*/  LDS R10, [UR5+0x128] ;  /* 0x00012805ff0a7984 */ /* 0x000ea20008000800 */
[----:B------:R-:W-:Y:S02]  /*24a0*/  HFMA2 R4, -RZ, RZ, 0, 5.9604644775390625e-08 ;  /* 0x00000001ff047431 */ /* 0x000fe400000001ff */
[----:B-1----:R-:W-:Y:S02]  /*24b0*/  IMAD.MOV.U32 R5, RZ, RZ, 0xffff ;  /* 0x0000ffffff057424 */ /* 0x002fe400078e00ff */
[----:B--2---:R-:W-:-:S03]  /*24c0*/  IMAD.SHL.U32 R8, R10, 0x20, RZ ;  /* 0x000000200a087824 */ /* 0x004fc600078e00ff */
[----:B------:R-:W-:Y:S01]  /*24d0*/  SHF.L.U32 R5, R5, R10, RZ ;  /* 0x0000000a05057219 */ /* 0x000fe200000006ff */
[----:B------:R-:W-:Y:S01]  /*24e0*/  VIADD R9, R10, 0x10 ;  /* 0x000000100a097836 */ /* 0x000fe20000000000 */
[----:B------:R1:W-:Y:S01]  /*24f0*/  STS [UR5+0x128], R8 ;  /* 0x00012808ff007988 */ /* 0x0003e20008000805 */
[----:B------:R-:W-:-:S03]  /*2500*/  UMOV UR4, 0x50 ;  /* 0x0000005000047882 */ /* 0x000fc60000000000 */
[----:B------:R-:W-:Y:S01]  /*2510*/  SHF.L.U32 R10, R4, R9, RZ ;  /* 0x00000009040a7219 */ /* 0x000fe200000006ff */
[----:B------:R-:W-:Y:S01]  /*2520*/  ULEA UR4, UR14, UR4, 0x18 ;  /* 0x000000040e047291 */ /* 0x000fe2000f8ec0ff */
[----:B------:R-:W-:Y:S02]  /*2530*/  MOV R9, UR6 ;  /* 0x0000000600097c02 */ /* 0x000fe40008000f00 */
[----:B------:R-:W-:Y:S02]  /*2540*/  LOP3.LUT R5, R10, R5, RZ, 0xfc, !PT ;  /* 0x000000050a057212 */ /* 0x000fe400078efcff */
[----:B------:R-:W-:-:S04]  /*2550*/  PRMT R9, R9, 0x654, R6 ;  /* 0x0000065409097816 */ /* 0x000fc80000000006 */
[----:B------:R1:W-:Y:S01]  /*2560*/  ATOMS.OR RZ, [UR4], R5 ;  /* 0x00000005ffff798c */ /* 0x0003e2000b000004 */
[----:B------:R1:W-:Y:S03]  /*2570*/  SYNCS.ARRIVE.TRANS64.RED.A1T0 RZ, [R9+URZ], RZ ;  /* 0x000000ff09ff79a7 */ /* 0x0003e600081004ff */
[----:B------:R1:W-:Y:S01]  /*2580*/  ATOMS.XOR RZ, [R7], R4 ;  /* 0x0000000407ff738c */ /* 0x0003e20003800000 */
[----:B------:R-:W-:Y:S05]  /*2590*/  BRA `(.L_x_37) ;  /* 0x0000000000107947 */ /* 0x000fea0003800000 */
.L_x_30:
[----:B------:R-:W-:-:S05]  /*25a0*/  MOV R4, 0xffffffff ;  /* 0xffffffff00047802 */ /* 0x000fca0000000f00 */
[----:B------:R1:W-:Y:S02]  /*25b0*/  STS [UR5+0x128], R4 ;  /* 0x00012804ff007988 */ /* 0x0003e40008000805 */
[----:B-1----:R-:W-:Y:S02]  /*25c0*/  MOV R4, 0x25e0 ;  /* 0x000025e000047802 */ /* 0x002fe40000000f00 */
[----:B------:R-:W-:Y:S05]  /*25d0*/  CALL.REL.NOINC `($__internal_1_$__cuda_sm10x_tcgen05_guardrail_trap_phase_invalid_during_alloc) ;  /* 0x00000098000c7944 */ /* 0x000fea0003c00000 */
.L_x_37:
[----:B------:R-:W-:Y:S05]  /*25e0*/  WARPSYNC.ALL ;  /* 0x0000000000007948 */ /* 0x000fea0003800000 */
[----:B------:R-:W-:Y:S01]  /*25f0*/  NOP ;  /* 0x0000000000007918 */ /* 0x000fe20000000000 */
[----:B------:R-:W3:Y:S01]  /*2600*/  S2UR UR4, SR_CgaCtaId ;  /* 0x00000000000479c3 */ /* 0x000ee20000008800 */
[----:B-12---:R-:W-:-:S07]  /*2610*/  MOV R4, 0x400 ;  /* 0x0000040000047802 */ /* 0x006fce0000000f00 */
[----:B------:R-:W-:Y:S01]  /*2620*/  BAR.SYNC.DEFER_BLOCKING 0x2, 0x120 ;  /* 0x0084800000007b1d */ /* 0x000fe20000010000 */
[----:B------:R-:W-:Y:S01]  /*2630*/  R2UR UR20, R4 ;  /* 0x00000000041472ca */ /* 0x000fe200000e0000 */
[----:B---3--:R-:W-:-:S05]  /*2640*/  IMAD.U32 R15, RZ, RZ, UR4 ;  /* 0x00000004ff0f7e24 */ /* 0x008fca000f8e00ff */
[----:B------:R-:W-:-:S13]  /*2650*/  R2UR UR4, R15 ;  /* 0x000000000f0472ca */ /* 0x000fda00000e0000 */
[----:B------:R-:W-:-:S04]  /*2660*/  ULEA UR20, UR4, UR20, 0x18 ;  /* 0x0000001404147291 */ /* 0x000fc8000f8ec0ff */
[----:B------:R-:W-:-:S04]  /*2670*/  UIADD3 UR4, UPT, UPT, UR20, 0x8800, URZ ;  /* 0x0000880014047890 */ /* 0x000fc8000fffe0ff */
[----:B------:R-:W-:Y:S01]  /*2680*/  USHF.R.U32.HI UR4, URZ, 0x4, UR4 ;  /* 0x00000004ff047899 */ /* 0x000fe20008011604 */
[----:B------:R-:W-:Y:S03]  /*2690*/  LDS R21, [UR20+0x128] ;  /* 0x00012814ff157984 */ /* 0x000fe60008000800 */
[----:B------:R-:W-:-:S04]  /*26a0*/  ULOP3.LUT UR4, UR4, 0x3fc0, URZ, 0xc0, !UPT ;  /* 0x00003fc004047892 */ /* 0x000fc8000f8ec0ff */
[----:B------:R-:W-:-:S06]  /*26b0*/  ULOP3.LUT UR4, UR4, 0x10000, URZ, 0xfc, !UPT ;  /* 0x0001000004047892 */ /* 0x000fcc000f8efcff */
[----:B------:R-:W-:-:S05]  /*26c0*/  IMAD.U32 R4, RZ, RZ, UR4 ;  /* 0x00000004ff047e24 */ /* 0x000fca000f8e00ff */
[----:B------:R-:W1:Y:S01]  /*26d0*/  LDCU UR4, c[0x0][0x624] ;  /* 0x0000c480ff0477ac */ /* 0x000e620008000800 */
[----:B------:R-:W2:Y:S01]  /*26e0*/  SHFL.IDX PT, R4, R4, RZ, 0x1f ;  /* 0x00001fff04047589 */ /* 0x000ea200000e0000 */
[----:B-1----:R-:W-:Y:S01]  /*26f0*/  UISETP.GE.AND UP0, UPT, UR75, UR4, UPT ;  /* 0x000000044b00728c */ /* 0x002fe2000bf06270 */
[----:B--2---:R-:W-:-:S08]  /*2700*/  R2UR UR36, R4 ;  /* 0x00000000042472ca */ /* 0x004fd000000e0000 */
[----:B------:R-:W-:Y:S07]  /*2710*/  BRA.U UP0, `(.L_x_40) ;  /* 0x00000015005c7547 */ /* 0x000fee000b800000 */
[----:B------:R-:W-:Y:S01]  /*2720*/  R2UR UR4, R3 ;  /* 0x00000000030472ca */ /* 0x000fe200000e0000 */
[----:B------:R-:W1:Y:S01]  /*2730*/  LDCU UR6, c[0x0][0x38c] ;  /* 0x00007180ff0677ac */ /* 0x000e620008000800 */
[----:B------:R-:W-:Y:S01]  /*2740*/  CS2R R18, SRZ ;  /* 0x0000000000127805 */ /* 0x000fe2000001ff00 */
[----:B------:R-:W-:Y:S01]  /*2750*/  IMAD.MOV.U32 R20, RZ, RZ, RZ ;  /* 0x000000ffff147224 */ /* 0x000fe200078e00ff */
[----:B------:R-:W-:Y:S02]  /*2760*/  UIADD3 UR5, UPT, UPT, UR20, 0xb0, URZ ;  /* 0x000000b014057890 */ /* 0x000fe4000fffe0ff */
[----:B------:R-:W-:Y:S02]  /*2770*/  ULOP3.LUT UR41, UR76, 0xffff, URZ, 0xc0, !UPT ;  /* 0x0000ffff4c297892 */ /* 0x000fe4000f8ec0ff */
[----:B------:R-:W-:Y:S02]  /*2780*/  ULOP3.LUT UR39, UR76, 0xffff, URZ, 0xc0, !UPT ;  /* 0x0000ffff4c277892 */ /* 0x000fe4000f8ec0ff */
[----:B------:R-:W-:Y:S01]  /*2790*/  IMAD.U32 R25, RZ, RZ, UR5 ;  /* 0x00000005ff197e24 */ /* 0x000fe2000f8e00ff */
[----:B------:R-:W-:-:S02]  /*27a0*/  UIADD3 UR5, UPT, UPT, UR20, 0x8, URZ ;  /* 0x0000000814057890 */ /* 0x000fc4000fffe0ff */
[----:B------:R-:W-:Y:S02]  /*27b0*/  UISETP.NE.AND UP1, UPT, UR4, URZ, UPT ;  /* 0x000000ff0400728c */ /* 0x000fe4000bf25270 */
[----:B------:R-:W-:Y:S02]  /*27c0*/  ULOP3.LUT UR4, UR76, 0xffff, URZ, 0xc0, !UPT ;  /* 0x0000ffff4c047892 */ /* 0x000fe4000f8ec0ff */
[----:B------:R-:W-:Y:S01]  /*27d0*/  IMAD.U32 R23, RZ, RZ, UR5 ;  /* 0x00000005ff177e24 */ /* 0x000fe2000f8e00ff */
[----:B-1----:R-:W-:Y:S02]  /*27e0*/  UIADD3 UR5, UPT, UPT, UR6, -0x1, URZ ;  /* 0xffffffff06057890 */ /* 0x002fe4000fffe0ff */
[----:B------:R-:W-:Y:S01]  /*27f0*/  UISETP.GT.AND UP0, UPT, UR6, URZ, UPT ;  /* 0x000000ff0600728c */ /* 0x000fe2000bf04270 */
[----:B------:R-:W-:Y:S01]  /*2800*/  MOV R24, UR4 ;  /* 0x0000000400187c02 */ /* 0x000fe20008000f00 */
[----:B------:R-:W-:Y:S02]  /*2810*/  UIADD3 UR4, UPT, UPT, UR20, 0xd0, URZ ;  /* 0x000000d014047890 */ /* 0x000fe4000fffe0ff */
[----:B------:R-:W-:-:S02]  /*2820*/  USHF.R.S32.HI UR38, URZ, 0x1f, UR5 ;  /* 0x0000001fff267899 */ /* 0x000fc40008011405 */
[----:B------:R-:W-:Y:S02]  /*2830*/  ULOP3.LUT UR77, UR76, 0xffff, URZ, 0xc0, !UPT ;  /* 0x0000ffff4c4d7892 */ /* 0x000fe4000f8ec0ff */
[----:B------:R-:W-:Y:S01]  /*2840*/  MOV R22, UR4 ;  /* 0x0000000400167c02 */ /* 0x000fe20008000f00 */
[----:B------:R-:W-:Y:S02]  /*2850*/  UIADD3 UR4, UPT, UPT, -UR6, URZ, URZ ;  /* 0x000000ff06047290 */ /* 0x000fe4000fffe1ff */
[----:B------:R-:W-:Y:S02]  /*2860*/  ULEA.HI UR38, UR38, UR5, URZ, 0x7 ;  /* 0x0000000526267291 */ /* 0x000fe4000f8f38ff */
[----:B------:R-:W-:Y:S02]  /*2870*/  USHF.R.S32.HI UR4, URZ, 0x1f, UR4 ;  /* 0x0000001fff047899 */ /* 0x000fe40008011404 */
[----:B------:R-:W-:Y:S02]  /*2880*/  USHF.R.S32.HI UR38, URZ, 0x7, UR38 ;  /* 0x00000007ff267899 */ /* 0x000fe40008011426 */
[----:B------:R-:W-:-:S02]  /*2890*/  ULEA.HI UR4, UR4, -UR6, URZ, 0x7 ;  /* 0x8000000604047291 */ /* 0x000fc4000f8f38ff */
[----:B------:R-:W-:Y:S02]  /*28a0*/  UIADD3 UR34, UPT, UPT, UR36, 0x2, URZ ;  /* 0x0000000224227890 */ /* 0x000fe4000fffe0ff */
[----:B------:R-:W-:Y:S02]  /*28b0*/  USHF.R.S32.HI UR4, URZ, 0x7, UR4 ;  /* 0x00000007ff047899 */ /* 0x000fe40008011404 */
[----:B------:R-:W-:Y:S02]  /*28c0*/  UIADD3 UR32, UPT, UPT, UR36, 0x4, URZ ;  /* 0x0000000424207890 */ /* 0x000fe4000fffe0ff */
[----:B------:R-:W-:Y:S02]  /*28d0*/  UIADD3 UR30, UPT, UPT, UR36, 0x6, URZ ;  /* 0x00000006241e7890 */ /* 0x000fe4000fffe0ff */
[----:B------:R-:W-:Y:S02]  /*28e0*/  UIADD3 UR28, UPT, UPT, UR36, 0x400, URZ ;  /* 0x00000400241c7890 */ /* 0x000fe4000fffe0ff */
[----:B------:R-:W-:-:S02]  /*28f0*/  UIADD3 UR26, UPT, UPT, UR36, 0x402, URZ ;  /* 0x00000402241a7890 */ /* 0x000fc4000fffe0ff */
[----:B------:R-:W-:Y:S02]  /*2900*/  UIADD3 UR24, UPT, UPT, UR36, 0x404, URZ ;  /* 0x0000040424187890 */ /* 0x000fe4000fffe0ff */
[----:B------:R-:W-:Y:S01]  /*2910*/  UIADD3 UR22, UPT, UPT, UR36, 0x406, URZ ;  /* 0x0000040624167890 */ /* 0x000fe2000fffe0ff */
[----:B------:R-:W-:Y:S01]  /*2920*/  UMOV UR74, UR75 ;  /* 0x0000004b004a7c82 */ /* 0x000fe20008000000 */
[----:B------:R-:W-:Y:S01]  /*2930*/  UMOV UR15, URZ ;  /* 0x000000ff000f7c82 */ /* 0x000fe20008000000 */
[----:B------:R-:W-:Y:S01]  /*2940*/  UMOV UR72, 0x0 ;  /* 0x0000000000487882 */ /* 0x000fe20000000000 */
        /* <DEDUP_REMOVED lines=19> */
[----:B------:R-:W-:-:S02]  /*2a80*/  UIADD3 UR40, UPT, UPT, UR20, 0xb0, URZ ;  /* 0x000000b014287890 */ /* 0x000fc4000fffe0ff */
[----:B------:R-:W-:Y:S01]  /*2a90*/  ULOP3.LUT UR76, UR76, 0xffff, URZ, 0xc0, !UPT ;  /* 0x0000ffff4c4c7892 */ /* 0x000fe2000f8ec0ff */
[----:B------:R-:W-:Y:S01]  /*2aa0*/  UMOV UR37, 0x40004040 ;  /* 0x4000404000257882 */ /* 0x000fe20000000000 */
[----:B------:R-:W-:Y:S01]  /*2ab0*/  UMOV UR35, 0x40004040 ;  /* 0x4000404000237882 */ /* 0x000fe20000000000 */
[----:B------:R-:W-:Y:S01]  /*2ac0*/  UMOV UR33, 0x40004040 ;  /* 0x4000404000217882 */ /* 0x000fe20000000000 */
[----:B------:R-:W-:Y:S01]  /*2ad0*/  UMOV UR31, 0x40004040 ;  /* 0x40004040001f7882 */ /* 0x000fe20000000000 */
[----:B------:R-:W-:Y:S01]  /*2ae0*/  UMOV UR29, 0x40004040 ;  /* 0x40004040001d7882 */ /* 0x000fe20000000000 */
[----:B------:R-:W-:Y:S01]  /*2af0*/  UMOV UR27, 0x40004040 ;  /* 0x40004040001b7882 */ /* 0x000fe20000000000 */
[----:B------:R-:W-:Y:S01]  /*2b00*/  UMOV UR25, 0x40004040 ;  /* 0x4000404000197882 */ /* 0x000fe20000000000 */
[----:B------:R-:W-:Y:S01]  /*2b10*/  @!UP0 ULOP3.LUT UR38, URZ, UR4, URZ, 0x33, !UPT ;  /* 0x00000004ff268292 */ /* 0x000fe2000f8e33ff */
        /* <DEDUP_REMOVED lines=12> */
[----:B------:R-:W-:-:S05]  /*2be0*/  UMOV UR43, 0x10200490 ;  /* 0x10200490002b7882 */ /* 0x000fca0000000000 */
.L_x_53:
[----:B-1----:R-:W1:Y:S02]  /*2bf0*/  S2UR UR4, SR_CgaSize ;  /* 0x00000000000479c3 */ /* 0x002e640000008a00 */
[----:B-1----:R-:W-:-:S12]  /*2c00*/  UIMAD UR4, UR4, -0xa0, URZ ;  /* 0xffffff60040478a4 */ /* 0x002fd8000f8e02ff */
[----:B------:R-:W1:Y:S02]  /*2c10*/  LDCU UR4, c[0x0][UR4+0x2c0] ;  /* 0x00005800040477ac */ /* 0x000e640008000800 */
[----:B-1----:R-:W-:Y:S01]  /*2c20*/  UIADD3 UR74, UPT, UPT, UR4, UR74, URZ ;  /* 0x0000004a044a7290 */ /* 0x002fe2000fffe0ff */
[----:B--2---:R-:W-:Y:S11]  /*2c30*/  BRA.U UP1, `(.L_x_41) ;  /* 0x0000001101087547 */ /* 0x004ff6000b800000 */
[----:B------:R-:W-:Y:S02]  /*2c40*/  SHF.L.U32 R6, R19, 0x1f, RZ ;  /* 0x0000001f13067819 */ /* 0x000fe400000006ff */
[----:B------:R-:W-:Y:S02]  /*2c50*/  SHF.L.U32 R5, R18, 0x1f, RZ ;  /* 0x0000001f12057819 */ /* 0x000fe400000006ff */
[----:B------:R-:W1:Y:S02]  /*2c60*/  SYNCS.PHASECHK.TRANS64.TRYWAIT P0, [UR20], R6 ;  /* 0x00000006ff0075a7 */ /* 0x000e640008001114 */
[----:B-1----:R-:W-:Y:S05]  /*2c70*/  @!P0 BRA `(.L_x_42) ;  /* 0x00000088002c8947 */ /* 0x002fea0003800000 */
.L_x_110:
[----:B------:R-:W-:-:S09]  /*2c80*/  ULEA UR12, UR15, UR20, 0x3 ;  /* 0x000000140f0c7291 */ /* 0x000fd2000f8e18ff */
[----:B------:R-:W2:Y:S02]  /*2c90*/  SYNCS.PHASECHK.TRANS64.TRYWAIT P0, [UR12+0x10], R5 ;  /* 0x00001005ff0075a7 */ /* 0x000ea4000800110c */
[----:B--2---:R-:W-:Y:S05]  /*2ca0*/  @!P0 BRA `(.L_x_43) ;  /* 0x00000088003c8947 */ /* 0x004fea0003800000 */
.L_x_112:
[----:B------:R-:W-:Y:S01]  /*2cb0*/  ULEA UR10, UR15, UR20, 0xe ;  /* 0x000000140f0a7291 */ /* 0x000fe2000f8e70ff */
[----:B-1----:R-:W-:Y:S01]  /*2cc0*/  IMAD.MOV.U32 R4, RZ, RZ, RZ ;  /* 0x000000ffff047224 */ /* 0x002fe200078e00ff */
[----:B------:R-:W-:Y:S01]  /*2cd0*/  UMOV UR16, 0x0 ;  /* 0x0000000000107882 */ /* 0x000fe20000000000 */
[----:B------:R-:W-:Y:S01]  /*2ce0*/  UMOV UR17, 0x10200490 ;  /* 0x1020049000117882 */ /* 0x000fe20000000000 */
[----:B------:R-:W-:Y:S02]  /*2cf0*/  UIADD3 UR10, UPT, UPT, UR10, 0x10800, URZ ;  /* 0x000108000a0a7890 */ /* 0x000fe4000fffe0ff */
[C---:B------:R-:W-:Y:S01]  /*2d00*/  R2UR UR6, R4.reuse ;  /* 0x00000000040672ca */ /* 0x040fe200000e0000 */
[----:B------:R-:W-:Y:S01]  /*2d10*/  UMOV UR11, 0x40004040 ;  /* 0x40004040000b7882 */ /* 0x000fe20000000000 */
[----:B------:R-:W-:Y:S01]  /*2d20*/  USHF.R.U32.HI UR10, URZ, 0x4, UR10 ;  /* 0x00000004ff0a7899 */ /* 0x000fe2000801160a */
[C---:B------:R-:W-:Y:S01]  /*2d30*/  R2UR UR14, R4.reuse ;  /* 0x00000000040e72ca */ /* 0x040fe200000e0000 */
[----:B------:R-:W-:Y:S01]  /*2d40*/  UMOV UR5, 0x40004040 ;  /* 0x4000404000057882 */ /* 0x000fe20000000000 */
[----:B------:R-:W-:Y:S01]  /*2d50*/  R2UR UR13, R4 ;  /* 0x00000000040d72ca */ /* 0x000fe200000e0000 */
[----:B------:R-:W-:Y:S01]  /*2d60*/  ULOP3.LUT UR10, UR10, 0x3fc0, URZ, 0xc0, !UPT ;  /* 0x00003fc00a0a7892 */ /* 0x000fe2000f8ec0ff */
[----:B------:R-:W-:Y:S01]  /*2d70*/  UMOV UR9, 0x40004040 ;  /* 0x4000404000097882 */ /* 0x000fe20000000000 */
[----:B------:R-:W-:-:S02]  /*2d80*/  UMOV UR7, 0x40004040 ;  /* 0x4000404000077882 */ /* 0x000fc40000000000 */
[----:B------:R-:W-:Y:S02]  /*2d90*/  ULOP3.LUT UR10, UR10, 0x10000, URZ, 0xfc, !UPT ;  /* 0x000100000a0a7892 */ /* 0x000fe4000f8efcff */
[----:B------:R-:W-:Y:S02]  /*2da0*/  UIADD3 UR12, UPT, UPT, UR12, 0x60, URZ ;  /* 0x000000600c0c7890 */ /* 0x000fe4000fffe0ff */
[----:B------:R-:W-:Y:S02]  /*2db0*/  UIADD3 UR4, UPT, UPT, UR10, 0x2, URZ ;  /* 0x000000020a047890 */ /* 0x000fe4000fffe0ff */
[----:B------:R-:W-:Y:S01]  /*2dc0*/  UIADD3 UR8, UPT, UPT, UR10, 0x4, URZ ;  /* 0x000000040a087890 */ /* 0x000fe2000fffe0ff */
[----:B------:R-:W-:Y:S02]  /*2dd0*/  UMOV UR18, 0x0 ;  /* 0x0000000000127882 */ /* 0x000fe40000000000 */
[----:B------:R1:W-:Y:S01]  /*2de0*/  UTCHMMA.2CTA gdesc[UR36], gdesc[UR10], tmem[UR6], tmem[UR16], idesc[UR17], !UPT ;  /* 0x00ff100a240075ea */ /* 0x0003e2000fa00006 */
[----:B------:R-:W-:Y:S01]  /*2df0*/  UMOV UR19, 0x10200490 ;  /* 0x1020049000137882 */ /* 0x000fe20000000000 */
[----:B------:R-:W-:-:S02]  /*2e00*/  UIADD3 UR15, UPT, UPT, UR15, 0x1, URZ ;  /* 0x000000010f0f7890 */ /* 0x000fc4000fffe0ff */
[----:B------:R2:W-:Y:S02]  /*2e10*/  UTCHMMA.2CTA gdesc[UR34], gdesc[UR4], tmem[UR14], tmem[UR16], idesc[UR17], UPT ;  /* 0x00ff1004220075ea */ /* 0x0005e4000ba0000e */
[----:B------:R3:W-:Y:S01]  /*2e20*/  UTCHMMA.2CTA gdesc[UR32], gdesc[UR8], tmem[UR13], tmem[UR16], idesc[UR17], UPT ;  /* 0x00ff1008200075ea */ /* 0x0007e2000ba0000d */
[----:B------:R-:W-:-:S04]  /*2e30*/  UISETP.NE.AND UP0, UPT, UR15, 0xa, UPT ;  /* 0x0000000a0f00788c */ /* 0x000fc8000bf05270 */
[----:B------:R-:W-:Y:S01]  /*2e40*/  USEL UR15, UR15, URZ, UP0 ;  /* 0x000000ff0f0f7287 */ /* 0x000fe20008000000 */
[----:B-1----:R-:W-:Y:S01]  /*2e50*/  R2UR UR11, R4 ;  /* 0x00000000040b72ca */ /* 0x002fe200000e0000 */
[----:B------:R-:W-:Y:S02]  /*2e60*/  UIADD3 UR6, UPT, UPT, UR10, 0x6, URZ ;  /* 0x000000060a067890 */ /* 0x000fe4000fffe0ff */
[----:B--2---:R-:W-:Y:S02]  /*2e70*/  UIADD3 UR4, UPT, UPT, UR10, 0x200, URZ ;  /* 0x000002000a047890 */ /* 0x004fe4000fffe0ff */
[----:B---3--:R-:W-:-:S08]  /*2e80*/  UIADD3 UR8, UPT, UPT, UR10, 0x202, URZ ;  /* 0x000002020a087890 */ /* 0x008fd0000fffe0ff */
[----:B------:R1:W-:Y:S01]  /*2e90*/  UTCHMMA.2CTA gdesc[UR30], gdesc[UR6], tmem[UR11], tmem[UR16], idesc[UR17], UPT ;  /* 0x00ff10061e0075ea */ /* 0x0003e2000ba0000b */
[----:B------:R2:W-:Y:S01]  /*2ea0*/  UTCHMMA.2CTA gdesc[UR28], gdesc[UR4], tmem[UR14], tmem[UR16], idesc[UR17], UPT ;  /* 0x00ff10041c0075ea */ /* 0x0005e2000ba0000e */
[----:B------:R3:W-:Y:S01]  /*2eb0*/  UTCHMMA.2CTA gdesc[UR26], gdesc[UR8], tmem[UR13], tmem[UR18], idesc[UR19], UPT ;  /* 0x00ff12081a0075ea */ /* 0x0007e2000ba0000d */
[----:B-1----:R-:W-:Y:S01]  /*2ec0*/  UIADD3 UR6, UPT, UPT, UR10, 0x204, URZ ;  /* 0x000002040a067890 */ /* 0x002fe2000fffe0ff */
[----:B--2---:R-:W-:Y:S01]  /*2ed0*/  R2UR UR17, R25 ;  /* 0x00000000191172ca */ /* 0x004fe200000e0000 */
[----:B------:R-:W-:Y:S01]  /*2ee0*/  UIADD3 UR4, UPT, UPT, UR10, 0x206, URZ ;  /* 0x000002060a047890 */ /* 0x000fe2000fffe0ff */
[----:B------:R-:W-:Y:S01]  /*2ef0*/  R2UR UR10, R4 ;  /* 0x00000000040a72ca */ /* 0x000fe200000e0000 */
[----:B---3--:R-:W-:Y:S01]  /*2f00*/  UMOV UR8, 0x3 ;  /* 0x0000000300087882 */ /* 0x008fe20000000000 */
[----:B------:R-:W-:-:S04]  /*2f10*/  R2UR UR16, R24 ;  /* 0x00000000181072ca */ /* 0x000fc800000e0000 */
[----:B------:R1:W-:Y:S07]  /*2f20*/  UTCHMMA.2CTA gdesc[UR24], gdesc[UR6], tmem[UR11], tmem[UR18], idesc[UR19], UPT ;  /* 0x00ff1206180075ea */ /* 0x0003ee000ba0000b */
[----:B------:R2:W-:Y:S01]  /*2f30*/  UTCHMMA.2CTA gdesc[UR22], gdesc[UR4], tmem[UR10], tmem[UR18], idesc[UR19], UPT ;  /* 0x00ff1204160075ea */ /* 0x0005e2000ba0000a */
[----:B------:R3:W-:Y:S01]  /*2f40*/  UTCBAR.2CTA.MULTICAST [UR17], URZ, UR8 ;  /* 0x000000ff110073e9 */ /* 0x0007e20008200808 */
[----:B------:R3:W-:Y:S01]  /*2f50*/  UTCBAR.2CTA.MULTICAST [UR12], URZ, UR16 ;  /* 0x000000ff0c0073e9 */ /* 0x0007e20008200810 */
[----:B-1----:R-:W-:-:S02]  /*2f60*/  USEL UR6, URZ, 0x1, UP0 ;  /* 0x00000001ff067887 */ /* 0x002fc40008000000 */
[----:B------:R-:W-:-:S04]  /*2f70*/  UISETP.GE.AND UP0, UPT, UR38, 0x1, UPT ;  /* 0x000000012600788c */ /* 0x000fc8000bf06270 */
[----:B------:R-:W-:Y:S01]  /*2f80*/  LOP3.LUT R18, R18, UR6, RZ, 0x3c, !PT ;  /* 0x0000000612127c12 */ /* 0x000fe2000f8e3cff */
[----:B--2---:R-:W-:-:S04]  /*2f90*/  UMOV UR4, URZ ;  /* 0x000000ff00047c82 */ /* 0x004fc80008000000 */
[----:B------:R-:W-:Y:S05]  /*2fa0*/  BRA.U !UP0, `(.L_x_44) ;  /* 0x0000000508ec7547 */ /* 0x000fea000b800000 */
[----:B------:R-:W-:Y:S02]  /*2fb0*/  CS2R R10, SRZ ;  /* 0x00000000000a7805 */ /* 0x000fe4000001ff00 */
[----:B------:R-:W-:Y:S02]  /*2fc0*/  CS2R R8, SRZ ;  /* 0x0000000000087805 */ /* 0x000fe4000001ff00 */
[----:B------:R-:W-:Y:S02]  /*2fd0*/  CS2R R6, SRZ ;  /* 0x0000000000067805 */ /* 0x000fe4000001ff00 */
[----:B------:R-:W-:Y:S01]  /*2fe0*/  CS2R R4, SRZ ;  /* 0x0000000000047805 */ /* 0x000fe2000001ff00 */
[----:B------:R-:W-:Y:S01]  /*2ff0*/  UMOV UR4, URZ ;  /* 0x000000ff00047c82 */ /* 0x000fe20008000000 */
[----:B------:R-:W-:-:S05]  /*3000*/  UMOV UR21, URZ ;  /* 0x000000ff00157c82 */ /* 0x000fca0008000000 */
.L_x_49:
[----:B------:R-:W-:Y:S01]  /*3010*/  ULEA UR14, UR15, UR20, 0x3 ;  /* 0x000000140f0e7291 */ /* 0x000fe2000f8e18ff */
[----:B------:R-:W-:Y:S01]  /*3020*/  SHF.L.U32 R27, R18, 0x1f, RZ ;  /* 0x0000001f121b7819 */ /* 0x000fe200000006ff */
[----:B------:R-:W-:Y:S01]  /*3030*/  UISETP.NE.U32.AND UP0, UPT, UR4, URZ, UPT ;  /* 0x000000ff0400728c */ /* 0x000fe2000bf05070 */
[----:B------:R-:W-:Y:S06]  /*3040*/  SHF.L.U32 R16, R20, 0x1f, RZ ;  /* 0x0000001f14107819 */ /* 0x000fec00000006ff */
[----:B-1----:R-:W1:Y:S02]  /*3050*/  SYNCS.PHASECHK.TRANS64.TRYWAIT P0, [UR14+0x10], R27 ;  /* 0x0000101bff0075a7 */ /* 0x002e64000800110e */
[----:B-12---:R-:W-:Y:S05]  /*3060*/  @!P0 BRA `(.L_x_45) ;  /* 0x00000084006c8947 */ /* 0x006fea0003800000 */
.L_x_114:
[----:B------:R-:W2:Y:S01]  /*3070*/  SYNCS.PHASECHK.TRANS64.TRYWAIT P0, [UR20+0xb8], R16 ;  /* 0x0000b810ff0075a7 */ /* 0x000ea20008001114 */
[----:B------:R-:W-:Y:S01]  /*3080*/  ULEA UR4, UR15, UR20, 0xe ;  /* 0x000000140f047291 */ /* 0x000fe2000f8e70ff */
[----:B------:R-:W-:Y:S01]  /*3090*/  HFMA2 R13, -RZ, RZ, 0, 3.814697265625e-06 ;  /* 0x00000040ff0d7431 */ /* 0x000fe200000001ff */
[----:B-1----:R-:W-:Y:S02]  /*30a0*/  MOV R12, 0x100 ;  /* 0x00000100000c7802 */ /* 0x002fe40000000f00 */
[----:B------:R-:W-:Y:S04]  /*30b0*/  UIADD3 UR4, UPT, UPT, UR4, 0x10800, URZ ;  /* 0x0001080004047890 */ /* 0x000fe8000fffe0ff */
[----:B------:R-:W-:Y:S04]  /*30c0*/  USHF.R.U32.HI UR4, URZ, 0x4, UR4 ;  /* 0x00000004ff047899 */ /* 0x000fe80008011604 */
[----:B---3--:R-:W-:Y:S01]  /*30d0*/  ULOP3.LUT UR8, UR4, 0x3fc0, URZ, 0xc0, !UPT ;  /* 0x00003fc004087892 */ /* 0x008fe2000f8ec0ff */
[----:B--2---:R-:W-:Y:S11]  /*30e0*/  @!P0 BRA `(.L_x_46) ;  /* 0x0000008400688947 */ /* 0x004ff60003800000 */
.L_x_116:
[----:B------:R-:W-:Y:S01]  /*30f0*/  R2UR UR11, R13 ;  /* 0x000000000d0b72ca */ /* 0x000fe200000e0000 */
[----:B------:R-:W-:Y:S01]  /*3100*/  UIADD3 UR4, UPT, UPT, UR8, 0x80, URZ ;  /* 0x0000008008047890 */ /* 0x000fe2000fffe0ff */
[----:B------:R-:W-:Y:S01]  /*3110*/  R2UR UR12, R12 ;  /* 0x000000000c0c72ca */ /* 0x000fe200000e0000 */
[----:B------:R-:W-:Y:S01]  /*3120*/  IMAD.MOV.U32 R13, RZ, RZ, 0x48 ;  /* 0x00000048ff0d7424 */ /* 0x000fe200078e00ff */
[----:B------:R-:W-:Y:S01]  /*3130*/  UMOV UR6, UR8 ;  /* 0x0000000800067c82 */ /* 0x000fe20008000000 */
[----:B------:R-:W-:Y:S01]  /*3140*/  IMAD.MOV.U32 R12, RZ, RZ, 0x100 ;  /* 0x00000100ff0c7424 */ /* 0x000fe200078e00ff */
[----:B------:R-:W-:Y:S01]  /*3150*/  UMOV UR7, 0x40004040 ;  /* 0x4000404000077882 */ /* 0x000fe20000000000 */
[----:B------:R-:W-:Y:S01]  /*3160*/  UMOV UR5, 0x40004040 ;  /* 0x4000404000057882 */ /* 0x000fe20000000000 */
[----:B------:R-:W-:Y:S01]  /*3170*/  R2UR UR10, R13 ;  /* 0x000000000d0a72ca */ /* 0x000fe200000e0000 */
[----:B------:R-:W-:Y:S01]  /*3180*/  IMAD.MOV.U32 R13, RZ, RZ, 0x50 ;  /* 0x00000050ff0d7424 */ /* 0x000fe200078e00ff */
[C---:B------:R-:W-:Y:S04]  /*3190*/  R2UR UR13, R12.reuse ;  /* 0x000000000c0d72ca */ /* 0x040fe800000e0000 */
[----:B------:R-:W-:Y:S01]  /*31a0*/  R2UR UR9, R13 ;  /* 0x000000000d0972ca */ /* 0x000fe200000e0000 */
[----:B------:R2:W-:Y:S01]  /*31b0*/  UTCHMMA.2CTA tmem[UR11], gdesc[UR6], tmem[UR12], tmem[UR72], idesc[UR73], UP0 ;  /* 0x00ff48060b0079ea */ /* 0x0005e2000820000c */
[----:B------:R-:W-:Y:S07]  /*31c0*/  IMAD.MOV.U32 R13, RZ, RZ, 0x58 ;  /* 0x00000058ff0d7424 */ /* 0x000fee00078e00ff */
[----:B------:R3:W-:Y:S01]  /*31d0*/  UTCHMMA.2CTA tmem[UR10], gdesc[UR4], tmem[UR13], tmem[UR70], idesc[UR71], UPT ;  /* 0x00ff46040a0079ea */ /* 0x0007e2000ba0000d */
[C---:B--2---:R-:W-:Y:S01]  /*31e0*/  R2UR UR12, R12.reuse ;  /* 0x000000000c0c72ca */ /* 0x044fe200000e0000 */
[----:B------:R-:W-:Y:S01]  /*31f0*/  UIADD3 UR6, UPT, UPT, UR8, 0x100, URZ ;  /* 0x0000010008067890 */ /* 0x000fe2000fffe0ff */
[----:B------:R-:W-:Y:S01]  /*3200*/  R2UR UR11, R13 ;  /* 0x000000000d0b72ca */ /* 0x000fe200000e0000 */
[----:B------:R-:W-:Y:S01]  /*3210*/  IMAD.MOV.U32 R13, RZ, RZ, 0x60 ;  /* 0x00000060ff0d7424 */ /* 0x000fe200078e00ff */
[----:B---3--:R-:W-:Y:S04]  /*3220*/  UIADD3 UR4, UPT, UPT, UR8, 0x180, URZ ;  /* 0x0000018008047890 */ /* 0x008fe8000fffe0ff */
[----:B------:R-:W-:Y:S01]  /*3230*/  R2UR UR10, R13 ;  /* 0x000000000d0a72ca */ /* 0x000fe200000e0000 */
[----:B------:R-:W-:Y:S04]  /*3240*/  IMAD.MOV.U32 R13, RZ, RZ, 0x68 ;  /* 0x00000068ff0d7424 */ /* 0x000fe800078e00ff */
[----:B------:R2:W-:Y:S02]  /*3250*/  UTCHMMA.2CTA tmem[UR9], gdesc[UR6], tmem[UR12], tmem[UR68], idesc[UR69], UPT ;  /* 0x00ff4406090079ea */ /* 0x0005e4000ba0000c */
[----:B------:R3:W-:Y:S01]  /*3260*/  UTCHMMA.2CTA tmem[UR11], gdesc[UR4], tmem[UR13], tmem[UR66], idesc[UR67], UPT ;  /* 0x00ff42040b0079ea */ /* 0x0007e2000ba0000d */
[----:B--2---:R-:W-:Y:S01]  /*3270*/  R2UR UR9, R13 ;  /* 0x000000000d0972ca */ /* 0x004fe200000e0000 */
[----:B------:R-:W-:Y:S01]  /*3280*/  UIADD3 UR6, UPT, UPT, UR8, 0x200, URZ ;  /* 0x0000020008067890 */ /* 0x000fe2000fffe0ff */
[----:B------:R-:W-:Y:S01]  /*3290*/  IMAD.MOV.U32 R13, RZ, RZ, 0x70 ;  /* 0x00000070ff0d7424 */ /* 0x000fe200078e00ff */
[----:B---3--:R-:W-:Y:S01]  /*32a0*/  R2UR UR11, R12 ;  /* 0x000000000c0b72ca */ /* 0x008fe200000e0000 */
[----:B------:R-:W-:Y:S06]  /*32b0*/  UIADD3 UR4, UPT, UPT, UR8, 0x280, URZ ;  /* 0x0000028008047890 */ /* 0x000fec000fffe0ff */
[----:B------:R2:W-:Y:S06]  /*32c0*/  UTCHMMA.2CTA tmem[UR10], gdesc[UR6], tmem[UR12], tmem[UR64], idesc[UR65], UPT ;  /* 0x00ff40060a0079ea */ /* 0x0005ec000ba0000c */
[----:B------:R2:W-:Y:S01]  /*32d0*/  UTCHMMA.2CTA tmem[UR9], gdesc[UR4], tmem[UR11], tmem[UR62], idesc[UR63], UPT ;  /* 0x00ff3e04090079ea */ /* 0x0005e2000ba0000b */
[----:B------:R-:W3:Y:S02]  /*32e0*/  SYNCS.PHASECHK.TRANS64.TRYWAIT P0, [UR20+0xc0], R16 ;  /* 0x0000c010ff0075a7 */ /* 0x000ee40008001114 */
[----:B--23--:R-:W-:Y:S05]  /*32f0*/  @!P0 BRA `(.L_x_47) ;  /* 0x0000008400008947 */ /* 0x00cfea0003800000 */
.L_x_118:
[----:B------:R-:W-:Y:S01]  /*3300*/  UIADD3 UR6, UPT, UPT, UR8, 0x300, URZ ;  /* 0x0000030008067890 */ /* 0x000fe2000fffe0ff */
[----:B------:R-:W-:Y:S01]  /*3310*/  R2UR UR12, R13 ;  /* 0x000000000d0c72ca */ /* 0x000fe200000e0000 */
[----:B------:R-:W-:Y:S01]  /*3320*/  UIADD3 UR9, UPT, UPT, UR15, 0x1, URZ ;  /* 0x000000010f097890 */ /* 0x000fe2000fffe0ff */
[----:B------:R-:W-:Y:S01]  /*3330*/  R2UR UR13, R12 ;  /* 0x000000000c0d72ca */ /* 0x000fe200000e0000 */
[----:B------:R-:W-:Y:S01]  /*3340*/  UMOV UR7, 0x40004040 ;  /* 0x4000404000077882 */ /* 0x000fe20000000000 */
[----:B------:R-:W-:Y:S01]  /*3350*/  IMAD.MOV.U32 R13, RZ, RZ, 0x78 ;  /* 0x00000078ff0d7424 */ /* 0x000fe200078e00ff */
[----:B------:R-:W-:Y:S01]  /*3360*/  UISETP.NE.AND UP0, UPT, UR9, 0xa, UPT ;  /* 0x0000000a0900788c */ /* 0x000fe2000bf05270 */
[----:B------:R-:W-:Y:S01]  /*3370*/  IMAD.MOV.U32 R12, RZ, RZ, 0x100 ;  /* 0x00000100ff0c7424 */ /* 0x000fe200078e00ff */
[----:B------:R-:W-:Y:S02]  /*3380*/  UIADD3 UR4, UPT, UPT, UR8, 0x380, URZ ;  /* 0x0000038008047890 */ /* 0x000fe4000fffe0ff */
[----:B------:R-:W-:Y:S01]  /*3390*/  USEL UR8, URZ, 0x1, UP0 ;  /* 0x00000001ff087887 */ /* 0x000fe20008000000 */
[----:B------:R-:W-:Y:S01]  /*33a0*/  R2UR UR10, R13 ;  /* 0x000000000d0a72ca */ /* 0x000fe200000e0000 */
[----:B------:R-:W-:Y:S01]  /*33b0*/  USEL UR18, UR9, URZ, UP0 ;  /* 0x000000ff09127287 */ /* 0x000fe20008000000 */
[----:B------:R-:W-:Y:S01]  /*33c0*/  R2UR UR11, R12 ;  /* 0x000000000c0b72ca */ /* 0x000fe200000e0000 */
[----:B------:R-:W-:Y:S02]  /*33d0*/  UMOV UR5, 0x40004040 ;  /* 0x4000404000057882 */ /* 0x000fe40000000000 */
[----:B------:R2:W-:Y:S01]  /*33e0*/  UTCHMMA.2CTA tmem[UR12], gdesc[UR6], tmem[UR13], tmem[UR60], idesc[UR61], UPT ;  /* 0x00ff3c060c0079ea */ /* 0x0005e2000ba0000d */
[----:B------:R-:W-:Y:S01]  /*33f0*/  ULEA UR19, UR18, UR20, 0x3 ;  /* 0x0000001412137291 */ /* 0x000fe2000f8e18ff */
[----:B------:R-:W-:Y:S05]  /*3400*/  LOP3.LUT R18, R18, UR8, RZ, 0x3c, !PT ;  /* 0x0000000812127c12 */ /* 0x000fea000f8e3cff */
[----:B-1----:R-:W-:Y:S03]  /*3410*/  IMAD.U32 R17, R18, -0x80000000, RZ ;  /* 0x8000000012117824 */ /* 0x002fe600078e00ff */
[----:B------:R1:W-:Y:S01]  /*3420*/  UTCHMMA.2CTA tmem[UR10], gdesc[UR4], tmem[UR11], tmem[UR58], idesc[UR59], UPT ;  /* 0x00ff3a040a0079ea */ /* 0x0003e2000ba0000b */
[----:B--2---:R-:W-:Y:S09]  /*3430*/  UIADD3 UR6, UPT, UPT, UR14, 0x60, URZ ;  /* 0x000000600e067890 */ /* 0x004ff2000fffe0ff */
[----:B------:R1:W-:Y:S01]  /*3440*/  UTCBAR.2CTA.MULTICAST [UR6], URZ, UR41 ;  /* 0x000000ff060073e9 */ /* 0x0003e20008200829 */
[----:B------:R-:W2:Y:S02]  /*3450*/  SYNCS.PHASECHK.TRANS64.TRYWAIT P0, [UR19+0x10], R17 ;  /* 0x00001011ff0075a7 */ /* 0x000ea40008001113 */
[----:B-12---:R-:W-:Y:S05]  /*3460*/  @!P0 BRA `(.L_x_48) ;  /* 0x0000008000c08947 */ /* 0x006fea0003800000 */
.L_x_120:
[----:B------:R-:W-:Y:S01]  /*3470*/  ULEA UR4, UR18, UR20, 0xe ;  /* 0x0000001412047291 */ /* 0x000fe2000f8e70ff */
[----:B------:R-:W-:Y:S01]  /*3480*/  R2UR UR10, R11 ;  /* 0x000000000b0a72ca */ /* 0x000fe200000e0000 */
[----:B------:R-:W-:Y:S01]  /*3490*/  UIADD3 UR21, UPT, UPT, UR21, 0x1, URZ ;  /* 0x0000000115157890 */ /* 0x000fe2000fffe0ff */
[----:B------:R-:W-:Y:S01]  /*34a0*/  R2UR UR14, R10 ;  /* 0x000000000a0e72ca */ /* 0x000fe200000e0000 */
[----:B------:R-:W-:Y:S01]  /*34b0*/  UIADD3 UR4, UPT, UPT, UR4, 0x10800, URZ ;  /* 0x0001080004047890 */ /* 0x000fe2000fffe0ff */
[----:B------:R-:W-:Y:S01]  /*34c0*/  R2UR UR17, R9 ;  /* 0x00000000091172ca */ /* 0x000fe200000e0000 */
[----:B------:R-:W-:Y:S01]  /*34d0*/  UMOV UR13, 0x40004040 ;  /* 0x40004040000d7882 */ /* 0x000fe20000000000 */
[----:B------:R-:W-:Y:S01]  /*34e0*/  UMOV UR9, 0x40004040 ;  /* 0x4000404000097882 */ /* 0x000fe20000000000 */
[----:B------:R-:W-:Y:S01]  /*34f0*/  USHF.R.U32.HI UR4, URZ, 0x4, UR4 ;  /* 0x00000004ff047899 */ /* 0x000fe20008011604 */
[----:B------:R-:W-:Y:S01]  /*3500*/  R2UR UR16, R8 ;  /* 0x00000000081072ca */ /* 0x000fe200000e0000 */
[----:B------:R-:W-:Y:S01]  /*3510*/  UMOV UR7, 0x40004040 ;  /* 0x4000404000077882 */ /* 0x000fe20000000000 */
[----:B------:R-:W-:Y:S01]  /*3520*/  R2UR UR15, R7 ;  /* 0x00000000070f72ca */ /* 0x000fe200000e0000 */
[----:B------:R-:W-:Y:S01]  /*3530*/  ULOP3.LUT UR4, UR4, 0x3fc0, URZ, 0xc0, !UPT ;  /* 0x00003fc004047892 */ /* 0x000fe2000f8ec0ff */
[----:B------:R-:W-:Y:S01]  /*3540*/  LOP3.LUT R20, R20, 0x1, RZ, 0x3c, !PT ;  /* 0x0000000114147812 */ /* 0x000fe200078e3cff */
[----:B------:R-:W-:Y:S01]  /*3550*/  UMOV UR5, 0x40004040 ;  /* 0x4000404000057882 */ /* 0x000fe20000000000 */
[----:B------:R-:W-:Y:S01]  /*3560*/  UMOV UR11, 0x40004040 ;  /* 0x40004040000b7882 */ /* 0x000fe20000000000 */
[----:B------:R-:W-:Y:S04]  /*3570*/  ULOP3.LUT UR12, UR4, 0x10000, URZ, 0xfc, !UPT ;  /* 0x00010000040c7892 */ /* 0x000fe8000f8efcff */
[----:B------:R-:W-:Y:S02]  /*3580*/  UIADD3 UR8, UPT, UPT, UR12, 0x2, URZ ;  /* 0x000000020c087890 */ /* 0x000fe4000fffe0ff */
[----:B------:R-:W-:Y:S02]  /*3590*/  UIADD3 UR6, UPT, UPT, UR12, 0x4, URZ ;  /* 0x000000040c067890 */ /* 0x000fe4000fffe0ff */
[----:B------:R-:W-:Y:S01]  /*35a0*/  UIADD3 UR4, UPT, UPT, UR12, 0x6, URZ ;  /* 0x000000060c047890 */ /* 0x000fe2000fffe0ff */
[----:B------:R2:W-:Y:S04]  /*35b0*/  UTCHMMA.2CTA gdesc[UR36], gdesc[UR12], tmem[UR10], tmem[UR56], idesc[UR57], !UPT ;  /* 0x00ff380c240075ea */ /* 0x0005e8000fa0000a */
[----:B------:R3:W-:Y:S02]  /*35c0*/  UTCHMMA.2CTA gdesc[UR34], gdesc[UR8], tmem[UR14], tmem[UR54], idesc[UR55], UPT ;  /* 0x00ff3608220075ea */ /* 0x0007e4000ba0000e */
[----:B------:R4:W-:Y:S02]  /*35d0*/  UTCHMMA.2CTA gdesc[UR32], gdesc[UR6], tmem[UR17], tmem[UR52], idesc[UR53], UPT ;  /* 0x00ff3406200075ea */ /* 0x0009e4000ba00011 */
[----:B------:R5:W-:Y:S01]  /*35e0*/  UTCHMMA.2CTA gdesc[UR30], gdesc[UR4], tmem[UR16], tmem[UR50], idesc[UR51], UPT ;  /* 0x00ff32041e0075ea */ /* 0x000be2000ba00010 */
[----:B--2---:R-:W-:Y:S01]  /*35f0*/  UIADD3 UR10, UPT, UPT, UR12, 0x200, URZ ;  /* 0x000002000c0a7890 */ /* 0x004fe2000fffe0ff */
[----:B------:R-:W-:Y:S01]  /*3600*/  R2UR UR13, R5 ;  /* 0x00000000050d72ca */ /* 0x000fe200000e0000 */
[----:B---3--:R-:W-:Y:S01]  /*3610*/  UIADD3 UR8, UPT, UPT, UR12, 0x202, URZ ;  /* 0x000002020c087890 */ /* 0x008fe2000fffe0ff */
[----:B------:R-:W-:Y:S01]  /*3620*/  R2UR UR14, R6 ;  /* 0x00000000060e72ca */ /* 0x000fe200000e0000 */
[----:B----4-:R-:W-:Y:S02]  /*3630*/  UIADD3 UR6, UPT, UPT, UR12, 0x204, URZ ;  /* 0x000002040c067890 */ /* 0x010fe4000fffe0ff */
[----:B-----5:R-:W-:Y:S03]  /*3640*/  UIADD3 UR4, UPT, UPT, UR12, 0x206, URZ ;  /* 0x000002060c047890 */ /* 0x020fe6000fffe0ff */
[----:B------:R2:W-:Y:S01]  /*3650*/  UTCHMMA.2CTA gdesc[UR28], gdesc[UR10], tmem[UR15], tmem[UR48], idesc[UR49], UPT ;  /* 0x00ff300a1c0075ea */ /* 0x0005e2000ba0000f */
[----:B------:R-:W-:Y:S06]  /*3660*/  R2UR UR12, R4 ;  /* 0x00000000040c72ca */ /* 0x000fec00000e0000 */
[----:B------:R3:W-:Y:S01]  /*3670*/  UTCHMMA.2CTA gdesc[UR26], gdesc[UR8], tmem[UR14], tmem[UR46], idesc[UR47], UPT ;  /* 0x00ff2e081a0075ea */ /* 0x0007e2000ba0000e */
[----:B------:R-:W-:Y:S06]  /*3680*/  UTCHMMA.2CTA gdesc[UR24], gdesc[UR6], tmem[UR13], tmem[UR44], idesc[UR45], UPT ;  /* 0x00ff2c06180075ea */ /* 0x000fec000ba0000d */
[----:B------:R4:W-:Y:S01]  /*3690*/  UTCHMMA.2CTA gdesc[UR22], gdesc[UR4], tmem[UR12], tmem[UR42], idesc[UR43], UPT ;  /* 0x00ff2a04160075ea */ /* 0x0009e2000ba0000c */
[----:B--2---:R-:W-:Y:S02]  /*36a0*/  UMOV UR10, 0x3 ;  /* 0x00000003000a7882 */ /* 0x004fe40000000000 */
[----:B------:R2:W-:Y:S01]  /*36b0*/  UTCBAR.2CTA.MULTICAST [UR40], URZ, UR10 ;  /* 0x000000ff280073e9 */ /* 0x0005e2000820080a */
[----:B---3--:R-:W-:Y:S02]  /*36c0*/  UIADD3 UR9, UPT, UPT, UR19, 0x60, URZ ;  /* 0x0000006013097890 */ /* 0x008fe4000fffe0ff */
[----:B------:R-:W-:Y:S01]  /*36d0*/  UIADD3 UR8, UPT, UPT, UR18, 0x1, URZ ;  /* 0x0000000112087890 */ /* 0x000fe2000fffe0ff */
[----:B----4-:R-:W-:Y:S03]  /*36e0*/  UMOV UR4, 0x1 ;  /* 0x0000000100047882 */ /* 0x010fe60000000000 */
[----:B------:R-:W-:Y:S03]  /*36f0*/  UISETP.NE.AND UP0, UPT, UR8, 0xa, UPT ;  /* 0x0000000a0800788c */ /* 0x000fe6000bf05270 */
[----:B------:R2:W-:Y:S01]  /*3700*/  UTCBAR.2CTA.MULTICAST [UR9], URZ, UR39 ;  /* 0x000000ff090073e9 */ /* 0x0005e20008200827 */
[----:B------:R-:W-:Y:S02]  /*3710*/  USEL UR6, URZ, 0x1, UP0 ;  /* 0x00000001ff067887 */ /* 0x000fe40008000000 */
[----:B------:R-:W-:Y:S02]  /*3720*/  USEL UR15, UR8, URZ, UP0 ;  /* 0x000000ff080f7287 */ /* 0x000fe40008000000 */
[----:B------:R-:W-:Y:S02]  /*3730*/  UISETP.NE.AND UP0, UPT, UR21, UR38, UPT ;  /* 0x000000261500728c */ /* 0x000fe4000bf05270 */
[----:B------:R-:W-:Y:S07]  /*3740*/  LOP3.LUT R18, R18, UR6, RZ, 0x3c, !PT ;  /* 0x0000000612127c12 */ /* 0x000fee000f8e3cff */
[----:B------:R-:W-:Y:S05]  /*3750*/  BRA.U UP0, `(.L_x_49) ;  /* 0xfffffff9002c7547 */ /* 0x000fea000b83ffff */
.L_x_44:
[----:B------:R-:W-:Y:S01]  /*3760*/  R2UR UR5, R23 ;  /* 0x00000000170572ca */ /* 0x000fe200000e0000 */
[----:B--2---:R-:W-:Y:S01]  /*3770*/  ULEA UR10, UR15, UR20, 0x3 ;  /* 0x000000140f0a7291 */ /* 0x004fe2000f8e18ff */
[----:B------:R-:W-:Y:S01]  /*3780*/  IMAD.U32 R8, R18, -0x80000000, RZ ;  /* 0x8000000012087824 */ /* 0x000fe200078e00ff */
[----:B------:R-:W-:Y:S01]  /*3790*/  UISETP.NE.U32.AND UP0, UPT, UR4, URZ, UPT ;  /* 0x000000ff0400728c */ /* 0x000fe2000bf05070 */
[----:B------:R-:W-:-:S09]  /*37a0*/  SHF.L.U32 R7, R20, 0x1f, RZ ;  /* 0x0000001f14077819 */ /* 0x000fd200000006ff */
[----:B------:R2:W-:Y:S01]  /*37b0*/  UTCBAR.2CTA.MULTICAST [UR5], URZ, UR77 ;  /* 0x000000ff050073e9 */ /* 0x0005e2000820084d */
[----:B------:R-:W4:Y:S02]  /*37c0*/  SYNCS.PHASECHK.TRANS64.TRYWAIT P0, [UR10+0x10], R8 ;  /* 0x00001008ff0075a7 */ /* 0x000f24000800110a */
[----:B--2-4-:R-:W-:Y:S05]  /*37d0*/  @!P0 BRA `(.L_x_50) ;  /* 0x0000008000008947 */ /* 0x014fea0003800000 */
.L_x_122:
[----:B------:R-:W4:Y:S01]  /*37e0*/  SYNCS.PHASECHK.TRANS64.TRYWAIT P0, [UR20+0xb8], R7 ;  /* 0x0000b807ff0075a7 */ /* 0x000f220008001114 */
[----:B---3--:R-:W-:Y:S01]  /*37f0*/  ULEA UR8, UR15, UR20, 0xe ;  /* 0x000000140f087291 */ /* 0x008fe2000f8e70ff */
[----:B------:R-:W-:Y:S01]  /*3800*/  HFMA2 R5, -RZ, RZ, 0, 3.814697265625e-06 ;  /* 0x00000040ff057431 */ /* 0x000fe200000001ff */
[----:B--2---:R-:W-:Y:S02]  /*3810*/  MOV R4, 0x100 ;  /* 0x0000010000047802 */ /* 0x004fe40000000f00 */
[----:B------:R-:W-:-:S04]  /*3820*/  UIADD3 UR8, UPT, UPT, UR8, 0x10800, URZ ;  /* 0x0001080008087890 */ /* 0x000fc8000fffe0ff */
[----:B------:R-:W-:-:S04]  /*3830*/  USHF.R.U32.HI UR8, URZ, 0x4, UR8 ;  /* 0x00000004ff087899 */ /* 0x000fc80008011608 */
[----:B------:R-:W-:Y:S01]  /*3840*/  ULOP3.LUT UR8, UR8, 0x3fc0, URZ, 0xc0, !UPT ;  /* 0x00003fc008087892 */ /* 0x000fe2000f8ec0ff */
[----:B----4-:R-:W-:Y:S11]  /*3850*/  @!P0 BRA `(.L_x_51) ;  /* 0x0000007c00fc8947 */ /* 0x010ff60003800000 */
.L_x_124:
[----:B------:R-:W-:Y:S01]  /*3860*/  R2UR UR6, R5 ;  /* 0x00000000050672ca */ /* 0x000fe200000e0000 */
[----:B------:R-:W-:Y:S01]  /*3870*/  IMAD.MOV.U32 R5, RZ, RZ, 0x48 ;  /* 0x00000048ff057424 */ /* 0x000fe200078e00ff */
[----:B------:R-:W-:Y:S01]  /*3880*/  R2UR UR7, R4 ;  /* 0x00000000040772ca */ /* 0x000fe200000e0000 */
[----:B------:R-:W-:Y:S01]  /*3890*/  IMAD.MOV.U32 R4, RZ, RZ, 0x100 ;  /* 0x00000100ff047424 */ /* 0x000fe200078e00ff */
[----:B------:R-:W-:Y:S02]  /*38a0*/  UIADD3 UR4, UPT, UPT, UR8, 0x80, URZ ;  /* 0x0000008008047890 */ /* 0x000fe4000fffe0ff */
[----:B------:R-:W-:Y:S01]  /*38b0*/  R2UR UR11, R5 ;  /* 0x00000000050b72ca */ /* 0x000fe200000e0000 */
[----:B------:R-:W-:Y:S01]  /*38c0*/  IMAD.MOV.U32 R5, RZ, RZ, 0x50 ;  /* 0x00000050ff057424 */ /* 0x000fe200078e00ff */
[C---:B------:R-:W-:Y:S01]  /*38d0*/  R2UR UR14, R4.reuse ;  /* 0x00000000040e72ca */ /* 0x040fe200000e0000 */
[----:B------:R-:W-:Y:S01]  /*38e0*/  UMOV UR12, 0x0 ;  /* 0x00000000000c7882 */ /* 0x000fe20000000000 */
[----:B------:R-:W-:Y:S01]  /*38f0*/  UMOV UR13, 0x10210490 ;  /* 0x10210490000d7882 */ /* 0x000fe20000000000 */
[----:B------:R-:W-:Y:S01]  /*3900*/  UMOV UR9, 0x40004040 ;  /* 0x4000404000097882 */ /* 0x000fe20000000000 */
[----:B------:R-:W-:Y:S01]  /*3910*/  UMOV UR5, 0x40004040 ;  /* 0x4000404000057882 */ /* 0x000fe20000000000 */
[----:B------:R-:W-:Y:S01]  /*3920*/  UMOV UR16, 0x0 ;  /* 0x0000000000107882 */ /* 0x000fe20000000000 */
[----:B------:R-:W-:Y:S01]  /*3930*/  UMOV UR17, 0x10210490 ;  /* 0x1021049000117882 */ /* 0x000fe20000000000 */
[----:B------:R3:W-:Y:S06]  /*3940*/  UTCHMMA.2CTA tmem[UR6], gdesc[UR8], tmem[UR7], tmem[UR12], idesc[UR13], UP0 ;  /* 0x00ff0c08060079ea */ /* 0x0007ec0008200007 */
[----:B------:R4:W-:Y:S01]  /*3950*/  UTCHMMA.2CTA tmem[UR11], gdesc[UR4], tmem[UR14], tmem[UR12], idesc[UR13], UPT ;  /* 0x00ff0c040b0079ea */ /* 0x0009e2000ba0000e */
[----:B---3--:R-:W-:Y:S01]  /*3960*/  R2UR UR9, R4 ;  /* 0x00000000040972ca */ /* 0x008fe200000e0000 */
[----:B------:R-:W-:Y:S01]  /*3970*/  UIADD3 UR6, UPT, UPT, UR8, 0x100, URZ ;  /* 0x0000010008067890 */ /* 0x000fe2000fffe0ff */
[----:B------:R-:W-:Y:S01]  /*3980*/  UMOV UR7, 0x40004040 ;  /* 0x4000404000077882 */ /* 0x000fe20000000000 */
[----:B----4-:R-:W-:Y:S01]  /*3990*/  R2UR UR13, R5 ;  /* 0x00000000050d72ca */ /* 0x010fe200000e0000 */
[----:B------:R-:W-:Y:S01]  /*39a0*/  IMAD.MOV.U32 R5, RZ, RZ, 0x58 ;  /* 0x00000058ff057424 */ /* 0x000fe200078e00ff */
[----:B------:R-:W-:-:S04]  /*39b0*/  UIADD3 UR4, UPT, UPT, UR8, 0x180, URZ ;  /* 0x0000018008047890 */ /* 0x000fc8000fffe0ff */
[----:B------:R-:W-:Y:S01]  /*39c0*/  R2UR UR12, R5 ;  /* 0x00000000050c72ca */ /* 0x000fe200000e0000 */
[----:B------:R-:W-:-:S05]  /*39d0*/  IMAD.MOV.U32 R5, RZ, RZ, 0x60 ;  /* 0x00000060ff057424 */ /* 0x000fca00078e00ff */
[----:B------:R-:W-:Y:S01]  /*39e0*/  R2UR UR11, R5 ;  /* 0x00000000050b72ca */ /* 0x000fe200000e0000 */
[----:B------:R-:W-:Y:S01]  /*39f0*/  IMAD.MOV.U32 R5, RZ, RZ, 0x68 ;  /* 0x00000068ff057424 */ /* 0x000fe200078e00ff */
[----:B------:R3:W-:Y:S05]  /*3a00*/  UTCHMMA.2CTA tmem[UR13], gdesc[UR6], tmem[UR9], tmem[UR16], idesc[UR17], UPT ;  /* 0x00ff10060d0079ea */ /* 0x0007ea000ba00009 */
[----:B------:R4:W-:Y:S01]  /*3a10*/  UTCHMMA.2CTA tmem[UR12], gdesc[UR4], tmem[UR14], tmem[UR16], idesc[UR17], UPT ;  /* 0x00ff10040c0079ea */ /* 0x0009e2000ba0000e */
[C---:B---3--:R-:W-:Y:S01]  /*3a20*/  R2UR UR13, R4.reuse ;  /* 0x00000000040d72ca */ /* 0x048fe200000e0000 */
[----:B------:R-:W-:Y:S01]  /*3a30*/  UIADD3 UR6, UPT, UPT, UR8, 0x200, URZ ;  /* 0x0000020008067890 */ /* 0x000fe2000fffe0ff */
[----:B------:R-:W-:Y:S01]  /*3a40*/  R2UR UR9, R5 ;  /* 0x00000000050972ca */ /* 0x000fe200000e0000 */
[----:B------:R-:W-:Y:S01]  /*3a50*/  IMAD.MOV.U32 R5, RZ, RZ, 0x70 ;  /* 0x00000070ff057424 */ /* 0x000fe200078e00ff */
[----:B----4-:R-:W-:Y:S01]  /*3a60*/  R2UR UR12, R4 ;  /* 0x00000000040c72ca */ /* 0x010fe200000e0000 */
[----:B------:R-:W-:-:S08]  /*3a70*/  UIADD3 UR4, UPT, UPT, UR8, 0x280, URZ ;  /* 0x0000028008047890 */ /* 0x000fd0000fffe0ff */
[----:B------:R3:W-:Y:S04]  /*3a80*/  UTCHMMA.2CTA tmem[UR11], gdesc[UR6], tmem[UR13], tmem[UR16], idesc[UR17], UPT ;  /* 0x00ff10060b0079ea */ /* 0x0007e8000ba0000d */
[----:B------:R3:W-:Y:S01]  /*3a90*/  UTCHMMA.2CTA tmem[UR9], gdesc[UR4], tmem[UR12], tmem[UR16], idesc[UR17], UPT ;  /* 0x00ff1004090079ea */ /* 0x0007e2000ba0000c */
[----:B------:R-:W4:Y:S02]  /*3aa0*/  SYNCS.PHASECHK.TRANS64.TRYWAIT P0, [UR20+0xc0], R7 ;  /* 0x0000c007ff0075a7 */ /* 0x000f240008001114 */
[----:B---34-:R-:W-:Y:S05]  /*3ab0*/  @!P0 BRA `(.L_x_52) ;  /* 0x0000007c00848947 */ /* 0x018fea0003800000 */
.L_x_126:
[----:B------:R-:W-:Y:S01]  /*3ac0*/  R2UR UR11, R5 ;  /* 0x00000000050b72ca */ /* 0x000fe200000e0000 */
[----:B------:R-:W-:Y:S01]  /*3ad0*/  IMAD.MOV.U32 R5, RZ, RZ, 0x78 ;  /* 0x00000078ff057424 */ /* 0x000fe200078e00ff */
[----:B------:R-:W-:Y:S01]  /*3ae0*/  R2UR UR12, R4 ;  /* 0x00000000040c72ca */ /* 0x000fe200000e0000 */
[----:B------:R-:W-:Y:S01]  /*3af0*/  IMAD.MOV.U32 R4, RZ, RZ, 0x100 ;  /* 0x00000100ff047424 */ /* 0x000fe200078e00ff */
[----:B------:R-:W-:Y:S01]  /*3b00*/  UIADD3 UR6, UPT, UPT, UR8, 0x300, URZ ;  /* 0x0000030008067890 */ /* 0x000fe2000fffe0ff */
[----:B------:R-:W-:Y:S01]  /*3b10*/  R2UR UR14, R22 ;  /* 0x00000000160e72ca */ /* 0x000fe200000e0000 */
[----:B------:R-:W-:Y:S01]  /*3b20*/  UIADD3 UR4, UPT, UPT, UR8, 0x380, URZ ;  /* 0x0000038008047890 */ /* 0x000fe2000fffe0ff */
[----:B------:R-:W-:Y:S01]  /*3b30*/  R2UR UR8, R5 ;  /* 0x00000000050872ca */ /* 0x000fe200000e0000 */
[----:B------:R-:W-:Y:S01]  /*3b40*/  UIADD3 UR10, UPT, UPT, UR10, 0x60, URZ ;  /* 0x000000600a0a7890 */ /* 0x000fe2000fffe0ff */
[----:B------:R-:W-:Y:S01]  /*3b50*/  R2UR UR9, R4 ;  /* 0x00000000040972ca */ /* 0x000fe200000e0000 */
[----:B------:R-:W-:Y:S01]  /*3b60*/  UMOV UR16, 0x0 ;  /* 0x0000000000107882 */ /* 0x000fe20000000000 */
[----:B------:R-:W-:Y:S01]  /*3b70*/  UMOV UR17, 0x10210490 ;  /* 0x1021049000117882 */ /* 0x000fe20000000000 */
[----:B------:R-:W-:Y:S01]  /*3b80*/  UMOV UR7, 0x40004040 ;  /* 0x4000404000077882 */ /* 0x000fe20000000000 */
[----:B------:R-:W-:Y:S01]  /*3b90*/  UMOV UR5, 0x40004040 ;  /* 0x4000404000057882 */ /* 0x000fe20000000000 */
[----:B------:R-:W-:Y:S01]  /*3ba0*/  UMOV UR13, 0x3 ;  /* 0x00000003000d7882 */ /* 0x000fe20000000000 */
[----:B------:R3:W-:Y:S01]  /*3bb0*/  UTCHMMA.2CTA tmem[UR11], gdesc[UR6], tmem[UR12], tmem[UR16], idesc[UR17], UPT ;  /* 0x00ff10060b0079ea */ /* 0x0007e2000ba0000c */
[----:B------:R-:W-:Y:S01]  /*3bc0*/  UIADD3 UR15, UPT, UPT, UR15, 0x1, URZ ;  /* 0x000000010f0f7890 */ /* 0x000fe2000fffe0ff */
[----:B------:R-:W-:-:S02]  /*3bd0*/  LOP3.LUT R19, R19, 0x1, RZ, 0x3c, !PT ;  /* 0x0000000113137812 */ /* 0x000fc400078e3cff */
[----:B------:R-:W-:Y:S01]  /*3be0*/  LOP3.LUT R20, R20, 0x1, RZ, 0x3c, !PT ;  /* 0x0000000114147812 */ /* 0x000fe200078e3cff */
[----:B------:R-:W-:Y:S02]  /*3bf0*/  UISETP.NE.AND UP0, UPT, UR15, 0xa, UPT ;  /* 0x0000000a0f00788c */ /* 0x000fe4000bf05270 */
[----:B------:R4:W-:Y:S01]  /*3c00*/  UTCHMMA.2CTA tmem[UR8], gdesc[UR4], tmem[UR9], tmem[UR16], idesc[UR17], UPT ;  /* 0x00ff1004080079ea */ /* 0x0009e2000ba00009 */
[----:B------:R4:W-:Y:S01]  /*3c10*/  UTCBAR.2CTA.MULTICAST [UR14], URZ, UR13 ;  /* 0x000000ff0e0073e9 */ /* 0x0009e2000820080d */
[----:B------:R4:W-:Y:S01]  /*3c20*/  UTCBAR.2CTA.MULTICAST [UR10], URZ, UR76 ;  /* 0x000000ff0a0073e9 */ /* 0x0009e2000820084c */
[----:B------:R-:W-:Y:S02]  /*3c30*/  USEL UR15, UR15, URZ, UP0 ;  /* 0x000000ff0f0f7287 */ /* 0x000fe40008000000 */
[----:B---3--:R-:W-:-:S06]  /*3c40*/  USEL UR6, URZ, 0x1, UP0 ;  /* 0x00000001ff067887 */ /* 0x008fcc0008000000 */
[----:B------:R-:W-:-:S07]  /*3c50*/  LOP3.LUT R18, R18, UR6, RZ, 0x3c, !PT ;  /* 0x0000000612127c12 */ /* 0x000fce000f8e3cff */
.L_x_41:
[----:B----4-:R-:W3:Y:S02]  /*3c60*/  LDCU UR4, c[0x0][0x624] ;  /* 0x0000c480ff0477ac */ /* 0x010ee40008000800 */
[----:B---3--:R-:W-:-:S09]  /*3c70*/  UISETP.GE.AND UP0, UPT, UR74, UR4, UPT ;  /* 0x000000044a00728c */ /* 0x008fd2000bf06270 */
[----:B------:R-:W-:Y:S05]  /*3c80*/  BRA.U !UP0, `(.L_x_53) ;  /* 0xffffffed08d87547 */ /* 0x000fea000b83ffff */
.L_x_40:
[----:B------:R-:W3:Y:S01]  /*3c90*/  S2UR UR5, SR_CgaCtaId ;  /* 0x00000000000579c3 */ /* 0x000ee20000008800 */
[----:B------:R-:W-:Y:S01]  /*3ca0*/  ELECT P0, URZ, PT ;  /* 0x0000000000ff782f */ /* 0x000fe20003800000 */
[----:B------:R-:W-:Y:S01]  /*3cb0*/  IMAD.MOV.U32 R4, RZ, RZ, 0x1 ;  /* 0x00000001ff047424 */ /* 0x000fe200078e00ff */
[----:B------:R-:W-:-:S05]  /*3cc0*/  UIADD3 UR4, UPT, UPT, UR20, 0x120, URZ ;  /* 0x0000012014047890 */ /* 0x000fca000fffe0ff */
[----:B------:R-:W-:Y:S08]  /*3cd0*/  UVIRTCOUNT.DEALLOC.SMPOOL 0x80 ;  /* 0x000000800000784c */ /* 0x000ff00000000000 */
[----:B------:R-:W4:Y:S01]  /*3ce0*/  S2UR UR6, SR_CgaCtaId ;  /* 0x00000000000679c3 */ /* 0x000f220000008800 */
[----:B------:R-:W-:Y:S01]  /*3cf0*/  IMAD.U32 R5, RZ, RZ, UR4 ;  /* 0x00000004ff057e24 */ /* 0x000fe2000f8e00ff */
[----:B--2---:R-:W-:Y:S01]  /*3d00*/  @P0 MOV R6, 0x40 ;  /* 0x0000004000060802 */ /* 0x004fe20000000f00 */
[----:B---3--:R-:W-:-:S05]  /*3d10*/  @P0 IMAD.U32 R15, RZ, RZ, UR5 ;  /* 0x00000005ff0f0e24 */ /* 0x008fca000f8e00ff */
[C---:B------:R-:W-:Y:S02]  /*3d20*/  @P0 LEA R6, R15.reuse, R6, 0x18 ;  /* 0x000000060f060211 */ /* 0x040fe400078ec0ff */
[----:B------:R-:W-:-:S03]  /*3d30*/  LOP3.LUT R8, R15, 0x1, RZ, 0x3c, !PT ;  /* 0x000000010f087812 */ /* 0x000fc600078e3cff */
[----:B------:R2:W-:Y:S01]  /*3d40*/  @P0 STS.U8 [R6], R4 ;  /* 0x0000000406000388 */ /* 0x0005e20000000000 */
[----:B------:R-:W-:Y:S01]  /*3d50*/  PRMT R8, R8, 0x654, R5 ;  /* 0x0000065408087816 */ /* 0x000fe20000000005 */
[----:B------:R-:W-:Y:S01]  /*3d60*/  IMAD.MOV.U32 R5, RZ, RZ, 0x1 ;  /* 0x00000001ff057424 */ /* 0x000fe200078e00ff */
[----:B------:R-:W-:Y:S06]  /*3d70*/  BAR.SYNC.DEFER_BLOCKING 0x2, 0x120 ;  /* 0x0084800000007b1d */ /* 0x000fec0000010000 */
[----:B------:R2:W-:Y:S01]  /*3d80*/  SYNCS.ARRIVE.TRANS64.RED.ART0 RZ, [R8+URZ], R5 ;  /* 0x0000000508ff79a7 */ /* 0x0005e200085004ff */
[----:B------:R-:W3:Y:S02]  /*3d90*/  SYNCS.PHASECHK.TRANS64.TRYWAIT P0, [UR20+0x120], RZ ;  /* 0x000120ffff0075a7 */ /* 0x000ee40008001114 */
[----:B--234-:R-:W-:Y:S05]  /*3da0*/  @!P0 BRA `(.L_x_54) ;  /* 0x0000007800e88947 */ /* 0x01cfea0003800000 */
.L_x_128:
[----:B------:R-:W-:Y:S01]  /*3db0*/  NOP ;  /* 0x0000000000007918 */ /* 0x000fe20000000000 */
[----:B------:R-:W-:Y:S01]  /*3dc0*/  UMOV UR4, 0x50 ;  /* 0x0000005000047882 */ /* 0x000fe20000000000 */
[----:B------:R-:W-:Y:S01]  /*3dd0*/  LOP3.LUT R7, R21, 0xffff, RZ, 0xc0, !PT ;  /* 0x0000ffff15077812 */ /* 0x000fe200078ec0ff */
[----:B------:R-:W-:Y:S01]  /*3de0*/  ULEA UR6, UR6, UR4, 0x18 ;  /* 0x0000000406067291 */ /* 0x000fe2000f8ec0ff */
[----:B------:R-:W-:Y:S02]  /*3df0*/  IMAD.MOV.U32 R6, RZ, RZ, 0xffff ;  /* 0x0000ffffff067424 */ /* 0x000fe400078e00ff */
[----:B------:R-:W-:-:S05]  /*3e00*/  SHF.R.U32.HI R7, RZ, 0x5, R7 ;  /* 0x00000005ff077819 */ /* 0x000fca0000011607 */
[----:B------:R-:W-:Y:S01]  /*3e10*/  VIADD R8, R7, 0x10 ;  /* 0x0000001007087836 */ /* 0x000fe20000000000 */
[----:B--2---:R-:W2:Y:S01]  /*3e20*/  LDS R4, [UR6] ;  /* 0x00000006ff047984 */ /* 0x004ea20008000800 */
[----:B------:R-:W-:-:S03]  /*3e30*/  SHF.L.U32 R7, R6, R7, RZ ;  /* 0x0000000706077219 */ /* 0x000fc600000006ff */
[----:B------:R-:W-:-:S04]  /*3e40*/  SHF.L.U32 R8, R5, R8, RZ ;  /* 0x0000000805087219 */ /* 0x000fc800000006ff */
[----:B------:R-:W-:-:S04]  /*3e50*/  LOP3.LUT R7, R8, R7, RZ, 0xfc, !PT ;  /* 0x0000000708077212 */ /* 0x000fc800078efcff */
[C---:B------:R-:W-:Y:S02]  /*3e60*/  LOP3.LUT R6, R7.reuse, 0xffff, RZ, 0xc0, !PT ;  /* 0x0000ffff07067812 */ /* 0x040fe400078ec0ff */
[----:B--2---:R-:W-:-:S04]  /*3e70*/  LOP3.LUT R5, R7, 0xffff, R4, 0x80, !PT ;  /* 0x0000ffff07057812 */ /* 0x004fc800078e8004 */
[----:B------:R-:W-:-:S13]  /*3e80*/  ISETP.NE.AND P0, PT, R5, R6, PT ;  /* 0x000000060500720c */ /* 0x000fda0003f05270 */
[----:B------:R-:W-:Y:S05]  /*3e90*/  @P0 BRA `(.L_x_55) ;  /* 0x0000000000500947 */ /* 0x000fea0003800000 */
[----:B------:R-:W-:Y:S02]  /*3ea0*/  SHF.R.U32.HI R4, RZ, 0x10, R4 ;  /* 0x00000010ff047819 */ /* 0x000fe40000011604 */
[----:B------:R-:W-:-:S04]  /*3eb0*/  SHF.R.U32.HI R5, RZ, 0x10, R7 ;  /* 0x00000010ff057819 */ /* 0x000fc80000011607 */
[----:B------:R-:W-:-:S04]  /*3ec0*/  LOP3.LUT R4, R4, R5, RZ, 0xc0, !PT ;  /* 0x0000000504047212 */ /* 0x000fc800078ec0ff */
[----:B------:R-:W-:-:S13]  /*3ed0*/  ISETP.NE.AND P0, PT, R4, R5, PT ;  /* 0x000000050400720c */ /* 0x000fda0003f05270 */
[----:B------:R-:W-:Y:S05]  /*3ee0*/  @P0 BRA `(.L_x_56) ;  /* 0x0000000000300947 */ /* 0x000fea0003800000 */
[----:B------:R-:W-:Y:S01]  /*3ef0*/  R2UR UR4, R7 ;  /* 0x00000000070472ca */ /* 0x000fe200000e0000 */
[----:B------:R-:W2:-:S12]  /*3f00*/  S2R R5, SR_LANEID ;  /* 0x0000000000057919 */ /* 0x000e980000000000 */
[----:B------:R-:W-:-:S03]  /*3f10*/  ULOP3.LUT UR5, URZ, UR4, URZ, 0x33, !UPT ;  /* 0x00000004ff057292 */ /* 0x000fc6000f8e33ff */
[----:B------:R-:W-:Y:S02]  /*3f20*/  VOTEU.ANY UR4, UPT, PT ;  /* 0x0000000000047886 */ /* 0x000fe400038e0100 */
[----:B------:R-:W-:Y:S01]  /*3f30*/  UFLO.U32 UR4, UR4 ;  /* 0x00000004000472bd */ /* 0x000fe200080e0000 */
[----:B------:R-:W-:-:S04]  /*3f40*/  IMAD.U32 R4, RZ, RZ, UR5 ;  /* 0x00000005ff047e24 */ /* 0x000fc8000f8e00ff */
[----:B------:R-:W3:Y:S02]  /*3f50*/  REDUX UR7, R4 ;  /* 0x00000000040773c4 */ /* 0x000ee40000000000 */
[----:B------:R4:W-:Y:S01]  /*3f60*/  UTCATOMSWS.AND URZ, UR5 ;  /* 0x0000000500ff79e3 */ /* 0x0009e20008000000 */
[----:B--2---:R-:W-:Y:S01]  /*3f70*/  ISETP.EQ.U32.AND P0, PT, R5, UR4, PT ;  /* 0x0000000405007c0c */ /* 0x004fe2000bf02070 */
[----:B---3--:R-:W-:-:S12]  /*3f80*/  IMAD.U32 R5, RZ, RZ, UR7 ;  /* 0x00000007ff057e24 */ /* 0x008fd8000f8e00ff */
[----:B------:R4:W-:Y:S01]  /*3f90*/  @P0 ATOMS.AND RZ, [UR6], R5 ;  /* 0x00000005ffff098c */ /* 0x0009e2000a800006 */
[----:B------:R-:W-:Y:S05]  /*3fa0*/  BRA `(.L_x_57) ;  /* 0x0000000000147947 */ /* 0x000fea0003800000 */
.L_x_56:
[----:B------:R-:W-:Y:S02]  /*3fb0*/  MOV R4, 0x3fd0 ;  /* 0x00003fd000047802 */ /* 0x000fe40000000f00 */
[----:B-1----:R-:W-:Y:S05]  /*3fc0*/  CALL.REL.NOINC `($__internal_0_$__cuda_sm10x_tcgen05_guardrail_trap_col_being_dealloced_not_returned_by_alloc) ;  /* 0x0000007c00847944 */ /* 0x002fea0003c00000 */
[----:B------:R-:W-:Y:S05]  /*3fd0*/  BRA `(.L_x_57) ;  /* 0x0000000000087947 */ /* 0x000fea0003800000 */
.L_x_55:
[----:B------:R-:W-:Y:S02]  /*3fe0*/  MOV R4, 0x4000 ;  /* 0x0000400000047802 */ /* 0x000fe40000000f00 */
[----:B-1----:R-:W-:Y:S05]  /*3ff0*/  CALL.REL.NOINC `($__internal_2_$__cuda_sm10x_tcgen05_guardrail_trap_unallocated_columns_being_dealloced) ;  /* 0x0000007c00907944 */ /* 0x002fea0003c00000 */
.L_x_57:
[----:B------:R-:W-:Y:S01]  /*4000*/  NOP ;  /* 0x0000000000007918 */ /* 0x000fe20000000000 */
[----:B------:R-:W-:Y:S05]  /*4010*/  BRA `(.L_x_58) ;  /* 0x0000000000047947 */ /* 0x000fea0003800000 */
.L_x_9:
[----:B------:R-:W-:Y:S01]  /*4020*/  NOP ;  /* 0x0000000000007918 */ /* 0x000fe20000000000 */
.L_x_58:
[C---:B------:R-:W-:Y:S02]  /*4030*/  ISETP.NE.AND P0, PT, R0.reuse, 0xc, PT ;  /* 0x0000000c0000780c */ /* 0x040fe40003f05270 */
[----:B------:R-:W-:-:S11]  /*4040*/  ISETP.NE.AND P1, PT, R0, 0xd, PT ;  /* 0x0000000d0000780c */ /* 0x000fd60003f25270 */
[----:B------:R-:W-:Y:S05]  /*4050*/  @P0 BRA `(.L_x_59) ;  /* 0x00000000002c0947 */ /* 0x000fea0003800000 */
[----:B------:R-:W3:Y:S01]  /*4060*/  S2UR UR6, SR_CgaCtaId ;  /* 0x00000000000679c3 */ /* 0x000ee20000008800 */
[----:B------:R-:W-:Y:S01]  /*4070*/  UMOV UR4, 0x400 ;  /* 0x0000040000047882 */ /* 0x000fe20000000000 */
[----:B----4-:R-:W-:Y:S01]  /*4080*/  UMOV UR5, 0x20 ;  /* 0x0000002000057882 */ /* 0x010fe20000000000 */
[----:B------:R-:W-:Y:S01]  /*4090*/  ELECT P0, URZ, PT ;  /* 0x0000000000ff782f */ /* 0x000fe20003800000 */
[----:B---3--:R-:W-:Y:S02]  /*40a0*/  ULEA UR6, UR6, UR4, 0x18 ;  /* 0x0000000406067291 */ /* 0x008fe4000f8ec0ff */
[----:B------:R-:W-:-:S04]  /*40b0*/  UIADD3 UR4, UPT, UPT, -UR5, 0x100000, URZ ;  /* 0x0010000005047890 */ /* 0x000fc8000fffe1ff */
[----:B------:R-:W-:Y:S02]  /*40c0*/  USHF.L.U32 UR5, UR4, 0xb, URZ ;  /* 0x0000000b04057899 */ /* 0x000fe400080006ff */
[----:B------:R-:W-:Y:S01]  /*40d0*/  USHF.L.U32 UR4, UR4, 0x1, URZ ;  /* 0x0000000104047899 */ /* 0x000fe200080006ff */
[----:B------:R-:W3:Y:S11]  /*40e0*/  FENCE.VIEW.ASYNC.S ;  /* 0x00000000000073c6 */ /* 0x000ef60000000000 */
[----:B---3--:R3:W4:Y:S01]  /*40f0*/  SYNCS.EXCH.64 URZ, [UR6+0x120], UR4 ;  /* 0x0001200406ff75b2 */ /* 0x0087220008000100 */
[----:B------:R-:W-:Y:S01]  /*4100*/  NOP ;  /* 0x0000000000007918 */ /* 0x000fe20000000000 */
.L_x_59:
[----:B------:R-:W-:Y:S01]  /*4110*/  NOP ;  /* 0x0000000000007918 */ /* 0x000fe20000000000 */
[----:B------:R-:W-:Y:S05]  /*4120*/  @P1 BRA `(.L_x_60) ;  /* 0x00000004005c1947 */ /* 0x000fea0003800000 */
[----:B------:R-:W-:-:S08]  /*4130*/  NOP ;  /* 0x0000000000007918 */ /* 0x000fd00000000000 */
[----:B------:R-:W1:-:S00]  /*4140*/  USETMAXREG.DEALLOC.CTAPOOL 0x48 ;  /* 0x00000048000079c8 */ /* 0x000e4000080e0500 */
[----:B---3--:R-:W3:Y:S01]  /*4150*/  LDCU UR4, c[0x0][0x610] ;  /* 0x0000c200ff0477ac */ /* 0x008ee20008000800 */
[----:B------:R-:W2:Y:S01]  /*4160*/  LDCU.U8 UR8, c[0x0][0x614] ;  /* 0x0000c280ff0877ac */ /* 0x000ea20008000000 */
[----:B------:R-:W5:Y:S01]  /*4170*/  LDCU.U8 UR6, c[0x0][0x615] ;  /* 0x0000c2a0ff0677ac */ /* 0x000f620008000000 */
[----:B------:R-:W4:Y:S02]  /*4180*/  LDCU UR7, c[0x0][0x61c] ;  /* 0x0000c380ff0777ac */ /* 0x000f240008000800 */
[----:B---34-:R-:W-:-:S04]  /*4190*/  UIMAD.WIDE.U32 UR4, UR75, UR4, URZ ;  /* 0x000000044b0472a5 */ /* 0x018fc8000f8e00ff */
[----:B------:R-:W-:-:S04]  /*41a0*/  UIADD3 UR4, UPT, UPT, UR75, -UR5, URZ ;  /* 0x800000054b047290 */ /* 0x000fc8000fffe0ff */
[----:B--2---:R-:W-:Y:S01]  /*41b0*/  USHF.R.U32.HI UR4, URZ, UR8, UR4 ;  /* 0x00000008ff047299 */ /* 0x004fe20008011604 */
[----:B------:R-:W2:Y:S03]  /*41c0*/  LDCU.U8 UR8, c[0x0][0x620] ;  /* 0x0000c400ff0877ac */ /* 0x000ea60008000000 */
[----:B------:R-:W-:-:S04]  /*41d0*/  UIADD3 UR4, UPT, UPT, UR5, UR4, URZ ;  /* 0x0000000405047290 */ /* 0x000fc8000fffe0ff */
[----:B-----5:R-:W-:Y:S01]  /*41e0*/  USHF.R.U32.HI UR11, URZ, UR6, UR4 ;  /* 0x00000006ff0b7299 */ /* 0x020fe20008011604 */
[----:B------:R-:W3:Y:S03]  /*41f0*/  LDCU UR6, c[0x0][0x624] ;  /* 0x0000c480ff0677ac */ /* 0x000ee60008000800 */
[----:B------:R-:W-:-:S07]  /*4200*/  UIMAD.WIDE.U32 UR4, UR11, UR7, URZ ;  /* 0x000000070b0472a5 */ /* 0x000fce000f8e00ff */
[----:B------:R-:W-:Y:S02]  /*4210*/  UMOV UR4, UR5 ;  /* 0x0000000500047c82 */ /* 0x000fe40008000000 */
[----:B------:R-:W-:-:S04]  /*4220*/  UIADD3 UR12, UPT, UPT, UR11, -UR4, URZ ;  /* 0x800000040b0c7290 */ /* 0x000fc8000fffe0ff */
[----:B--2---:R-:W-:Y:S02]  /*4230*/  USHF.R.U32.HI UR12, URZ, UR8, UR12 ;  /* 0x00000008ff0c7299 */ /* 0x004fe4000801160c */
[----:B---3--:R-:W-:Y:S02]  /*4240*/  UISETP.GE.AND UP0, UPT, UR75, UR6, UPT ;  /* 0x000000064b00728c */ /* 0x008fe4000bf06270 */
[----:B------:R-:W-:-:S07]  /*4250*/  UIADD3 UR12, UPT, UPT, UR4, UR12, URZ ;  /* 0x0000000c040c7290 */ /* 0x000fce000fffe0ff */
[----:B-1----:R-:W-:Y:S05]  /*4260*/  BRA.U UP0, `(.L_x_60) ;  /* 0x00000005000c7547 */ /* 0x002fea000b800000 */
[----:B------:R-:W-:Y:S01]  /*4270*/  S2UR UR13, SR_CgaCtaId ;  /* 0x00000000000d79c3 */ /* 0x000fe20000008800 */
[----:B------:R-:W1:Y:S01]  /*4280*/  LDCU.U8 UR4, c[0x0][0x621] ;  /* 0x0000c420ff0477ac */ /* 0x000e620008000000 */
[----:B------:R-:W-:Y:S01]  /*4290*/  HFMA2 R6, -RZ, RZ, 0, 0 ;  /* 0x00000000ff067431 */ /* 0x000fe200000001ff */
[----:B------:R-:W-:Y:S01]  /*42a0*/  MOV R5, 0x1 ;  /* 0x0000000100057802 */ /* 0x000fe20000000f00 */
[----:B------:R-:W2:Y:S01]  /*42b0*/  LDCU.64 UR6, c[0x0][0x348] ;  /* 0x00006900ff0677ac */ /* 0x000ea20008000a00 */
[----:B------:R-:W3:Y:S01]  /*42c0*/  LDCU UR8, c[0x0][0x60c] ;  /* 0x0000c180ff0877ac */ /* 0x000ee20008000800 */
[----:B------:R-:W4:Y:S01]  /*42d0*/  LDCU UR9, c[0x0][0x618] ;  /* 0x0000c300ff0977ac */ /* 0x000f220008000800 */
[----:B------:R-:W-:Y:S01]  /*42e0*/  UMOV UR5, 0x400 ;  /* 0x0000040000057882 */ /* 0x000fe20000000000 */
[----:B------:R-:W-:Y:S02]  /*42f0*/  UIADD3 UR10, UPT, UPT, -UR11, URZ, URZ ;  /* 0x000000ff0b0a7290 */ /* 0x000fe4000fffe1ff */
[----:B-1----:R-:W-:Y:S01]  /*4300*/  USHF.R.U32.HI UR12, URZ, UR4, UR12 ;  /* 0x00000004ff0c7299 */ /* 0x002fe2000801160c */
[----:B------:R-:W1:Y:S02]  /*4310*/  S2UR UR25, SR_CgaSize ;  /* 0x00000000001979c3 */ /* 0x000e640000008a00 */
[----:B-1----:R-:W-:-:S12]  /*4320*/  UIMAD UR25, UR25, -0xa0, URZ ;  /* 0xffffff60191978a4 */ /* 0x002fd8000f8e02ff */
[----:B------:R-:W1:Y:S01]  /*4330*/  LDCU UR25, c[0x0][UR25+0x2c0] ;  /* 0x00005800191977ac */ /* 0x000e620008000800 */
[----:B--2---:R-:W-:Y:S02]  /*4340*/  UIADD3 UR14, UP0, UPT, UR6, 0x200, URZ ;  /* 0x00000200060e7890 */ /* 0x004fe4000ff1e0ff */
[----:B------:R-:W-:Y:S02]  /*4350*/  UIADD3 UR4, UPT, UPT, -UR12, URZ, URZ ;  /* 0x000000ff0c047290 */ /* 0x000fe4000fffe1ff */
[----:B------:R-:W-:Y:S02]  /*4360*/  ULEA UR13, UR13, UR5, 0x18 ;  /* 0x000000050d0d7291 */ /* 0x000fe4000f8ec0ff */
[----:B------:R-:W-:Y:S01]  /*4370*/  UIADD3.X UR15, UPT, UPT, URZ, UR7, URZ, UP0, !UPT ;  /* 0x00000007ff0f7290 */ /* 0x000fe200087fe4ff */
[----:B------:R-:W2:Y:S01]  /*4380*/  LDCU UR22, c[0x0][0x624] ;  /* 0x0000c480ff1677ac */ /* 0x000ea20008000800 */
[----:B------:R-:W5:Y:S01]  /*4390*/  LDCU UR24, c[0x0][0x610] ;  /* 0x0000c200ff1877ac */ /* 0x000f620008000800 */
[----:B------:R-:W1:Y:S01]  /*43a0*/  LDCU UR23, c[0x0][0x60c] ;  /* 0x0000c180ff1777ac */ /* 0x000e620008000800 */
[----:B------:R-:W1:Y:S01]  /*43b0*/  LDCU.64 UR16, c[0x0][0x618] ;  /* 0x0000c300ff1077ac */ /* 0x000e620008000a00 */
[----:B---3--:R-:W-:-:S02]  /*43c0*/  UIMAD UR10, UR8, UR10, UR75 ;  /* 0x0000000a080a72a4 */ /* 0x008fc4000f8e024b */
[----:B------:R-:W-:Y:S02]  /*43d0*/  UIADD3 UR19, UPT, UPT, UR13, 0x800, URZ ;  /* 0x000008000d137890 */ /* 0x000fe4000fffe0ff */
[----:B------:R-:W-:Y:S02]  /*43e0*/  UIADD3 UR18, UPT, UPT, UR13, 0x4800, URZ ;  /* 0x000048000d127890 */ /* 0x000fe4000fffe0ff */
[----:B----4-:R-:W-:Y:S01]  /*43f0*/  UIMAD UR11, UR9, UR4, UR11 ;  /* 0x00000004090b72a4 */ /* 0x010fe2000f8e020b */
[----:B------:R-:W-:Y:S01]  /*4400*/  UMOV UR7, UR75 ;  /* 0x0000004b00077c82 */ /* 0x000fe20008000000 */
[----:B------:R-:W-:Y:S01]  /*4410*/  UMOV UR21, URZ ;  /* 0x000000ff00157c82 */ /* 0x000fe20008000000 */
[----:B------:R-:W-:-:S09]  /*4420*/  UMOV UR20, 0x40 ;  /* 0x0000004000147882 */ /* 0x000fd20000000000 */
.L_x_62:
[----:B------:R-:W-:Y:S01]  /*4430*/  SHF.L.U32 R8, R6, 0x1f, RZ ;  /* 0x0000001f06087819 */ /* 0x000fe200000006ff */
[----:B-1----:R-:W-:Y:S01]  /*4440*/  UIADD3 UR7, UPT, UPT, UR25, UR7, URZ ;  /* 0x0000000719077290 */ /* 0x002fe2000fffe0ff */
[----:B------:R-:W-:Y:S01]  /*4450*/  R2UR UR6, R3 ;  /* 0x00000000030672ca */ /* 0x000fe200000e0000 */
[----:B------:R-:W-:Y:S01]  /*4460*/  UMOV UR8, UR19 ;  /* 0x0000001300087c82 */ /* 0x000fe20008000000 */
[----:B------:R-:W1:Y:S01]  /*4470*/  SYNCS.PHASECHK.TRANS64.TRYWAIT P0, [UR13+0xf0], R8 ;  /* 0x0000f008ff0075a7 */ /* 0x000e62000800110d */
[----:B-----5:R-:W-:Y:S01]  /*4480*/  UIMAD.WIDE.U32 UR4, UR7, UR24, URZ ;  /* 0x00000018070472a5 */ /* 0x020fe2000f8e00ff */
[----:B------:R-:W-:-:S06]  /*4490*/  UMOV UR9, UR21 ;  /* 0x0000001500097c82 */ /* 0x000fcc0008000000 */
[----:B------:R-:W-:Y:S02]  /*44a0*/  UMOV UR4, UR5 ;  /* 0x0000000500047c82 */ /* 0x000fe40008000000 */
[----:B------:R-:W-:Y:S02]  /*44b0*/  UIADD3 UR5, UPT, UPT, UR7, -UR4, URZ ;  /* 0x8000000407057290 */ /* 0x000fe4000fffe0ff */
[----:B------:R-:W-:-:S04]  /*44c0*/  ULEA UR10, UR10, UR6, 0x1 ;  /* 0x000000060a0a7291 */ /* 0x000fc8000f8e08ff */
[----:B------:R-:W-:Y:S01]  /*44d0*/  USHF.L.U32 UR10, UR10, 0x7, URZ ;  /* 0x000000070a0a7899 */ /* 0x000fe200080006ff */
[----:B-1----:R-:W-:Y:S11]  /*44e0*/  @!P0 BRA `(.L_x_61) ;  /* 0x0000007400308947 */ /* 0x002ff60003800000 */
.L_x_130:
[----:B------:R-:W3:Y:S01]  /*44f0*/  LDCU.U8 UR6, c[0x0][0x614] ;  /* 0x0000c280ff0677ac */ /* 0x000ee20008000000 */
[----:B------:R4:W-:Y:S01]  /*4500*/  UTMASTG.4D [UR8], [UR14], desc[URZ] ;  /* 0x0000ff080e0073b5 */ /* 0x0009e20008019000 */
[----:B------:R-:W-:Y:S01]  /*4510*/  LOP3.LUT R6, R6, 0x1, RZ, 0x3c, !PT ;  /* 0x0000000106067812 */ /* 0x000fe200078e3cff */
[----:B------:R-:W5:Y:S01]  /*4520*/  LDCU.U8 UR26, c[0x0][0x620] ;  /* 0x0000c400ff1a77ac */ /* 0x000f620008000000 */
[----:B--2---:R-:W-:Y:S02]  /*4530*/  UISETP.GE.AND UP0, UPT, UR7, UR22, UPT ;  /* 0x000000160700728c */ /* 0x004fe4000bf06270 */
[----:B---3--:R-:W-:Y:S01]  /*4540*/  USHF.R.U32.HI UR5, URZ, UR6, UR5 ;  /* 0x00000006ff057299 */ /* 0x008fe20008011605 */
[----:B------:R-:W2:Y:S03]  /*4550*/  LDCU.U8 UR6, c[0x0][0x615] ;  /* 0x0000c2a0ff0677ac */ /* 0x000ea60008000000 */
[----:B------:R-:W-:Y:S01]  /*4560*/  UIADD3 UR4, UPT, UPT, UR4, UR5, URZ ;  /* 0x0000000504047290 */ /* 0x000fe2000fffe0ff */
[----:B----4-:R-:W-:Y:S01]  /*4570*/  UMOV UR8, UR18 ;  /* 0x0000001200087c82 */ /* 0x010fe20008000000 */
[----:B------:R-:W-:-:S02]  /*4580*/  UMOV UR9, UR20 ;  /* 0x0000001400097c82 */ /* 0x000fc40008000000 */
[----:B--2---:R-:W-:Y:S01]  /*4590*/  USHF.R.U32.HI UR6, URZ, UR6, UR4 ;  /* 0x00000006ff067299 */ /* 0x004fe20008011604 */
[----:B------:R2:W-:Y:S03]  /*45a0*/  UTMASTG.4D [UR8], [UR14], desc[URZ] ;  /* 0x0000ff080e0073b5 */ /* 0x0005e60008019000 */
[----:B------:R-:W-:Y:S01]  /*45b0*/  UIMAD.WIDE.U32 UR4, UR6, UR17, URZ ;  /* 0x00000011060472a5 */ /* 0x000fe2000f8e00ff */
[----:B------:R0:W-:Y:S06]  /*45c0*/  UTMACMDFLUSH ;  /* 0x00000000000079b7 */ /* 0x0001ec0000000000 */
[----:B------:R-:W-:Y:S01]  /*45d0*/  UMOV UR4, UR5 ;  /* 0x0000000500047c82 */ /* 0x000fe20008000000 */
[----:B------:R-:W-:-:S04]  /*45e0*/  DEPBAR.LE SB0, 0x0 ;  /* 0x000080000000791a */ /* 0x000fc80000000000 */
[----:B--2---:R-:W-:Y:S01]  /*45f0*/  UIADD3 UR12, UPT, UPT, UR6, -UR4, URZ ;  /* 0x80000004060c7290 */ /* 0x004fe2000fffe0ff */
[----:B------:R2:W-:Y:S03]  /*4600*/  SYNCS.ARRIVE.TRANS64.ART0 RZ, [UR13+0xf8], R5 ;  /* 0x0000f805ffff79a7 */ /* 0x0005e6000850000d */
[----:B-----5:R-:W-:Y:S01]  /*4610*/  USHF.R.U32.HI UR12, URZ, UR26, UR12 ;  /* 0x0000001aff0c7299 */ /* 0x020fe2000801160c */
[----:B------:R-:W3:Y:S03]  /*4620*/  LDCU.U8 UR26, c[0x0][0x621] ;  /* 0x0000c420ff1a77ac */ /* 0x000ee60008000000 */
[----:B------:R-:W-:Y:S02]  /*4630*/  UIADD3 UR12, UPT, UPT, UR4, UR12, URZ ;  /* 0x0000000c040c7290 */ /* 0x000fe4000fffe0ff */
[----:B------:R-:W-:-:S04]  /*4640*/  UIADD3 UR4, UPT, UPT, -UR6, URZ, URZ ;  /* 0x000000ff06047290 */ /* 0x000fc8000fffe1ff */
[----:B------:R-:W-:Y:S02]  /*4650*/  UIMAD UR10, UR23, UR4, UR7 ;  /* 0x00000004170a72a4 */ /* 0x000fe4000f8e0207 */
[----:B---3--:R-:W-:-:S04]  /*4660*/  USHF.R.U32.HI UR12, URZ, UR26, UR12 ;  /* 0x0000001aff0c7299 */ /* 0x008fc8000801160c */
[----:B------:R-:W-:-:S04]  /*4670*/  UIADD3 UR11, UPT, UPT, -UR12, URZ, URZ ;  /* 0x000000ff0c0b7290 */ /* 0x000fc8000fffe1ff */
[----:B------:R-:W-:Y:S01]  /*4680*/  UIMAD UR11, UR16, UR11, UR6 ;  /* 0x0000000b100b72a4 */ /* 0x000fe2000f8e0206 */
[----:B--2---:R-:W-:Y:S11]  /*4690*/  BRA.U !UP0, `(.L_x_62) ;  /* 0xfffffffd08647547 */ /* 0x004ff6000b83ffff */
.L_x_60:
[----:B------:R-:W-:-:S13]  /*46a0*/  ISETP.GT.AND P0, PT, R0, 0x3, PT ;  /* 0x000000030000780c */ /* 0x000fda0003f04270 */
[----:B------:R-:W-:Y:S05]  /*46b0*/  @P0 BRA `(.L_x_63) ;  /* 0x0000004c00040947 */ /* 0x000fea0003800000 */
[----:B------:R-:W-:Y:S01]  /*46c0*/  NOP ;  /* 0x0000000000007918 */ /* 0x000fe20000000000 */
.L_x_64:
[----:B------:R-:W-:-:S08]  /*46d0*/  NOP ;  /* 0x0000000000007918 */ /* 0x000fd00000000000 */
[----:B------:R-:W1:Y:S02]  /*46e0*/  USETMAXREG.TRY_ALLOC.CTAPOOL UP0, 0xb0 ;  /* 0x000000b0000079c8 */ /* 0x000e640008000600 */
[----:B-1----:R-:W-:Y:S05]  /*46f0*/  BRA.U !UP0, `(.L_x_64) ;  /* 0xfffffffd08f47547 */ /* 0x002fea000b83ffff */
[----:B---3--:R-:W1:Y:S01]  /*4700*/  LDCU UR6, c[0x0][0x38c] ;  /* 0x00007180ff0677ac */ /* 0x008e620008000800 */
[----:B------:R-:W-:Y:S01]  /*4710*/  HFMA2 R140, -RZ, RZ, 0, 5.9604644775390625e-08 ;  /* 0x00000001ff8c7431 */ /* 0x000fe200000001ff */
[----:B------:R-:W3:Y:S01]  /*4720*/  LDCU UR7, c[0x0][0x624] ;  /* 0x0000c480ff0777ac */ /* 0x000ee20008000800 */
[----:B-1----:R-:W-:Y:S02]  /*4730*/  UIADD3 UR4, UPT, UPT, -UR6, URZ, URZ ;  /* 0x000000ff06047290 */ /* 0x002fe4000fffe1ff */
[----:B----4-:R-:W-:Y:S02]  /*4740*/  UIADD3 UR5, UPT, UPT, UR6, -0x1, URZ ;  /* 0xffffffff06057890 */ /* 0x010fe4000fffe0ff */
[----:B------:R-:W-:Y:S02]  /*4750*/  USHF.R.S32.HI UR4, URZ, 0x1f, UR4 ;  /* 0x0000001fff047899 */ /* 0x000fe40008011404 */
[----:B------:R-:W-:Y:S02]  /*4760*/  UISETP.GT.AND UP0, UPT, UR6, URZ, UPT ;  /* 0x000000ff0600728c */ /* 0x000fe4000bf04270 */
[----:B------:R-:W-:-:S02]  /*4770*/  USHF.R.S32.HI UR9, URZ, 0x1f, UR5 ;  /* 0x0000001fff097899 */ /* 0x000fc40008011405 */
[----:B------:R-:W-:Y:S02]  /*4780*/  ULEA.HI UR4, UR4, -UR6, URZ, 0x7 ;  /* 0x8000000604047291 */ /* 0x000fe4000f8f38ff */
[----:B------:R-:W-:Y:S02]  /*4790*/  ULEA.HI UR9, UR9, UR5, URZ, 0x7 ;  /* 0x0000000509097291 */ /* 0x000fe4000f8f38ff */
[----:B------:R-:W-:Y:S02]  /*47a0*/  USHF.R.S32.HI UR4, URZ, 0x7, UR4 ;  /* 0x00000007ff047899 */ /* 0x000fe40008011404 */
[----:B------:R-:W-:Y:S02]  /*47b0*/  USHF.R.S32.HI UR9, URZ, 0x7, UR9 ;  /* 0x00000007ff097899 */ /* 0x000fe40008011409 */
[----:B------:R-:W-:Y:S02]  /*47c0*/  @!UP0 ULOP3.LUT UR9, URZ, UR4, URZ, 0x33, !UPT ;  /* 0x00000004ff098292 */ /* 0x000fe4000f8e33ff */
[----:B---3--:R-:W-:Y:S01]  /*47d0*/  UISETP.GE.AND UP0, UPT, UR75, UR7, UPT ;  /* 0x000000074b00728c */ /* 0x008fe2000bf06270 */
[----:B------:R-:W-:Y:S08]  /*47e0*/  BAR.SYNC.DEFER_BLOCKING 0x2, 0x120 ;  /* 0x0084800000007b1d */ /* 0x000ff00000010000 */
[----:B------:R-:W-:Y:S05]  /*47f0*/  BRA.U UP0, `(.L_x_65) ;  /* 0x0000004900947547 */ /* 0x000fea000b800000 */
[----:B------:R-:W-:Y:S01]  /*4800*/  S2UR UR5, SR_CgaCtaId ;  /* 0x00000000000579c3 */ /* 0x000fe20000008800 */
[----:B------:R-:W-:Y:S01]  /*4810*/  UISETP.LT.AND UP0, UPT, URZ, UR9, UPT ;  /* 0x00000009ff00728c */ /* 0x000fe2000bf01270 */
[----:B------:R-:W-:Y:S01]  /*4820*/  SHF.R.S32.HI R3, RZ, 0x1f, R0 ;  /* 0x0000001fff037819 */ /* 0x000fe20000011400 */
[----:B------:R-:W-:Y:S01]  /*4830*/  UMOV UR7, 0x400 ;  /* 0x0000040000077882 */ /* 0x000fe20000000000 */
[----:B------:R-:W-:Y:S01]  /*4840*/  R2UR UR12, R2 ;  /* 0x00000000020c72ca */ /* 0x000fe200000e0000 */
[----:B------:R-:W-:Y:S01]  /*4850*/  USEL UR4, URZ, UR9, !UP0 ;  /* 0x00000009ff047287 */ /* 0x000fe2000c000000 */
[----:B------:R-:W-:Y:S01]  /*4860*/  LEA.HI R3, R3, R0, RZ, 0x2 ;  /* 0x0000000003037211 */ /* 0x000fe200078f10ff */
[----:B------:R-:W-:Y:S01]  /*4870*/  IMAD.MOV.U32 R133, RZ, RZ, -0x1 ;  /* 0xffffffffff857424 */ /* 0x000fe200078e00ff */
[----:B------:R-:W-:Y:S01]  /*4880*/  S2UR UR8, SR_CgaCtaId ;  /* 0x00000000000879c3 */ /* 0x000fe20000008800 */
[----:B------:R-:W-:Y:S01]  /*4890*/  UIMAD UR4, UR4, -0x80, UR6 ;  /* 0xffffff80040478a4 */ /* 0x000fe2000f8e0206 */
[----:B------:R-:W-:Y:S01]  /*48a0*/  LOP3.LUT R3, R3, 0xfffffffc, RZ, 0xc0, !PT ;  /* 0xfffffffc03037812 */ /* 0x000fe200078ec0ff */
[----:B------:R-:W-:Y:S01]  /*48b0*/  UMOV UR10, 0x400 ;  /* 0x00000400000a7882 */ /* 0x000fe20000000000 */
[----:B------:R-:W-:Y:S01]  /*48c0*/  UMOV UR11, 0x400 ;  /* 0x00000400000b7882 */ /* 0x000fe20000000000 */
[----:B------:R-:W-:Y:S01]  /*48d0*/  IMAD.MOV.U32 R140, RZ, RZ, 0x1 ;  /* 0x00000001ff8c7424 */ /* 0x000fe200078e00ff */
[----:B------:R-:W-:Y:S01]  /*48e0*/  IADD3 R132, PT, PT, R0, 0x3, -R3 ;  /* 0x0000000300847810 */ /* 0x000fe20007ffe803 */
[----:B--2--5:R-:W-:Y:S01]  /*48f0*/  IMAD R4, RZ, RZ, -UR4 ;  /* 0x80000004ff047e24 */ /* 0x024fe2000f8e02ff */
[----:B------:R-:W-:Y:S01]  /*4900*/  S2UR UR14, SR_CgaCtaId ;  /* 0x00000000000e79c3 */ /* 0x000fe20000008800 */
[----:B------:R-:W-:-:S07]  /*4910*/  IMAD.MOV.U32 R139, RZ, RZ, RZ ;  /* 0x000000ffff8b7224 */ /* 0x000fce00078e00ff */
[----:B------:R-:W1:Y:S02]  /*4920*/  S2UR UR15, SR_CgaSize ;  /* 0x00000000000f79c3 */ /* 0x000e640000008a00 */
[----:B-1----:R-:W-:-:S12]  /*4930*/  UIMAD UR15, UR15, -0xa0, URZ ;  /* 0xffffff600f0f78a4 */ /* 0x002fd8000f8e02ff */
[----:B------:R-:W1:Y:S01]  /*4940*/  LDCU UR15, c[0x0][UR15+0x2c0] ;  /* 0x000058000f0f77ac */ /* 0x000e620008000800 */
[C---:B------:R-:W-:Y:S02]  /*4950*/  VIADDMNMX R136, R4.reuse, 0x20, RZ, !PT ;  /* 0x0000002004887846 */ /* 0x040fe400078001ff */
[C---:B------:R-:W-:Y:S01]  /*4960*/  VIADDMNMX R6, R4.reuse, 0x40, RZ, !PT ;  /* 0x0000004004067846 */ /* 0x040fe200078001ff */
[----:B------:R-:W-:Y:S01]  /*4970*/  UMOV UR13, UR75 ;  /* 0x0000004b000d7c82 */ /* 0x000fe20008000000 */
[----:B------:R-:W-:Y:S01]  /*4980*/  ULEA UR5, UR5, UR7, 0x18 ;  /* 0x0000000705057291 */ /* 0x000fe2000f8ec0ff */
[C---:B------:R-:W-:Y:S02]  /*4990*/  VIADDMNMX R134, R4.reuse, 0x60, RZ, !PT ;  /* 0x0000006004867846 */ /* 0x040fe400078001ff */
[----:B------:R-:W-:Y:S02]  /*49a0*/  VIADDMNMX R4, R4, 0x80, RZ, !PT ;  /* 0x0000008004047846 */ /* 0x000fe400078001ff */
[----:B------:R-:W-:-:S02]  /*49b0*/  SHF.R.U32.HI R136, RZ, R136, R133 ;  /* 0x00000088ff887219 */ /* 0x000fc40000011685 */
[--C-:B------:R-:W-:Y:S01]  /*49c0*/  SHF.R.U32.HI R135, RZ, R6, R133.reuse ;  /* 0x00000006ff877219 */ /* 0x100fe20000011685 */
[----:B------:R-:W-:Y:S01]  /*49d0*/  ULEA UR7, UR8, UR10, 0x18 ;  /* 0x0000000a08077291 */ /* 0x000fe2000f8ec0ff */
[--C-:B------:R-:W-:Y:S01]  /*49e0*/  SHF.R.U32.HI R134, RZ, R134, R133.reuse ;  /* 0x00000086ff867219 */ /* 0x100fe20000011685 */
[----:B------:R-:W-:Y:S01]  /*49f0*/  UIADD3 UR10, UPT, UPT, UR5, 0xc0, URZ ;  /* 0x000000c0050a7890 */ /* 0x000fe2000fffe0ff */
[----:B------:R-:W-:-:S03]  /*4a00*/  SHF.R.U32.HI R133, RZ, R4, R133 ;  /* 0x00000004ff857219 */ /* 0x000fc60000011685 */
[----:B------:R-:W-:Y:S02]  /*4a10*/  UPRMT UR10, UR12, 0x654, UR10 ;  /* 0x000006540c0a7896 */ /* 0x000fe4000800000a */
[----:B------:R-:W-:Y:S02]  /*4a20*/  ULEA UR14, UR14, UR11, 0x18 ;  /* 0x0000000b0e0e7291 */ /* 0x000fe4000f8ec0ff */
[----:B------:R-:W-:-:S04]  /*4a30*/  UIADD3 UR11, UPT, UPT, UR5, 0xb8, URZ ;  /* 0x000000b8050b7890 */ /* 0x000fc8000fffe0ff */
[----:B------:R-:W-:-:S03]  /*4a40*/  UPRMT UR11, UR12, 0x654, UR11 ;  /* 0x000006540c0b7896 */ /* 0x000fc6000800000b */
[----:B-1----:R-:W-:-:S09]  /*4a50*/  UMOV UR12, URZ ;  /* 0x000000ff000c7c82 */ /* 0x002fd20008000000 */
.L_x_73:
[----:B-1----:R-:W-:Y:S02]  /*4a60*/  SHF.L.U32 R4, R140, 0x1f, RZ ;  /* 0x0000001f8c047819 */ /* 0x002fe400000006ff */
[----:B------:R-:W-:Y:S02]  /*4a70*/  SHF.L.U32 R6, R139, 0x1f, RZ ;  /* 0x0000001f8b067819 */ /* 0x000fe400000006ff */
[----:B------:R-:W1:Y:S02]  /*4a80*/  SYNCS.PHASECHK.TRANS64.TRYWAIT P0, [UR7+0xe8], R4 ;  /* 0x0000e804ff0075a7 */ /* 0x000e640008001107 */
[----:B-1----:R-:W-:Y:S05]  /*4a90*/  @!P0 BRA `(.L_x_66) ;  /* 0x0000006c00e08947 */ /* 0x002fea0003800000 */
.L_x_132:
[----:B------:R-:W2:Y:S01]  /*4aa0*/  SYNCS.PHASECHK.TRANS64.TRYWAIT P0, [UR7+0xb0], R6 ;  /* 0x0000b006ff0075a7 */ /* 0x000ea20008001107 */
[----:B-1----:R-:W1:Y:S02]  /*4ab0*/  S2R R3, SR_TID.X ;  /* 0x0000000000037919 */ /* 0x002e640000002100 */
[----:B-1----:R-:W-:-:S05]  /*4ac0*/  IMAD.U32 R138, R3, 0x10000, RZ ;  /* 0x00010000038a7824 */ /* 0x002fca00078e00ff */
[----:B------:R-:W-:-:S04]  /*4ad0*/  LOP3.LUT R138, R138, 0x600000, RZ, 0xc0, !PT ;  /* 0x006000008a8a7812 */ /* 0x000fc800078ec0ff */
[----:B------:R-:W-:Y:S01]  /*4ae0*/  R2UR UR4, R138 ;  /* 0x000000008a0472ca */ /* 0x000fe200000e0000 */
[----:B--2---:R-:W-:-:S14]  /*4af0*/  @!P0 BRA `(.L_x_67) ;  /* 0x0000006c00e48947 */ /* 0x004fdc0003800000 */
.L_x_134:
[----:B------:R-:W2:Y:S01]  /*4b00*/  LDTM.x32 R100, tmem[UR4] ;  /* 0x00000004006479ee */ /* 0x000ea200082c0000 */
[----:B------:R-:W-:Y:S01]  /*4b10*/  LOP3.LUT R137, R138, 0x20, RZ, 0xfc, !PT ;  /* 0x000000208a897812 */ /* 0x000fe200078efcff */
[----:B------:R-:W-:Y:S01]  /*4b20*/  UISETP.GE.AND UP0, UPT, UR9, 0x1, UPT ;  /* 0x000000010900788c */ /* 0x000fe2000bf06270 */
[----:B------:R-:W-:Y:S02]  /*4b30*/  R2P PR, R136, 0x7e ;  /* 0x0000007e88007804 */ /* 0x000fe40000000000 */
[----:B------:R-:W-:Y:S02]  /*4b40*/  R2UR UR4, R137 ;  /* 0x00000000890472ca */ /* 0x000fe400000e0000 */
[C---:B------:R-:W-:Y:S02]  /*4b50*/  LOP3.LUT R141, R138.reuse, 0x40, RZ, 0xfc, !PT ;  /* 0x000000408a8d7812 */ /* 0x040fe400078efcff */
[----:B------:R-:W-:Y:S02]  /*4b60*/  LOP3.LUT R142, R138, 0x60, RZ, 0xfc, !PT ;  /* 0x000000608a8e7812 */ /* 0x000fe400078efcff */
[----:B------:R-:W-:-:S02]  /*4b70*/  R2UR UR5, R141 ;  /* 0x000000008d0572ca */ /* 0x000fc400000e0000 */
[----:B------:R-:W-:-:S05]  /*4b80*/  LOP3.LUT R143, R138, 0x50, RZ, 0xfc, !PT ;  /* 0x000000508a8f7812 */ /* 0x000fca00078efcff */
[----:B------:R-:W3:Y:S01]  /*4b90*/  LDTM.x32 R68, tmem[UR4] ;  /* 0x00000004004479ee */ /* 0x000ee200082c0000 */
[----:B------:R-:W-:Y:S02]  /*4ba0*/  R2UR UR4, R141 ;  /* 0x000000008d0472ca */ /* 0x000fe400000e0000 */
[----:B--2---:R-:W-:Y:S02]  /*4bb0*/  SEL R155, R101, 0xff800000, P1 ;  /* 0xff800000659b7807 */ /* 0x004fe40000800000 */
[----:B------:R-:W-:Y:S02]  /*4bc0*/  SEL R102, R102, 0xff800000, P2 ;  /* 0xff80000066667807 */ /* 0x000fe40001000000 */
[----:B------:R-:W-:Y:S02]  /*4bd0*/  SEL R103, R103, 0xff800000, P3 ;  /* 0xff80000067677807 */ /* 0x000fe40001800000 */
[----:B------:R-:W-:Y:S02]  /*4be0*/  SEL R104, R104, 0xff800000, P4 ;  /* 0xff80000068687807 */ /* 0x000fe40002000000 */
[----:B------:R-:W-:-:S03]  /*4bf0*/  SEL R105, R105, 0xff800000, P5 ;  /* 0xff80000069697807 */ /* 0x000fc60002800000 */
[----:B------:R-:W2:Y:S01]  /*4c00*/  LDTM.x32 R36, tmem[UR4] ;  /* 0x00000004002479ee */ /* 0x000ea200082c0000 */
[----:B------:R-:W-:Y:S02]  /*4c10*/  SEL R156, R106, 0xff800000, P6 ;  /* 0xff8000006a9c7807 */ /* 0x000fe40003000000 */
[----:B------:R-:W-:Y:S02]  /*4c20*/  R2P PR, R136.B1, 0x7f ;  /* 0x0000007f88007804 */ /* 0x000fe40000001000 */
[----:B------:R-:W-:-:S03]  /*4c30*/  R2UR UR4, R142 ;  /* 0x000000008e0472ca */ /* 0x000fc600000e0000 */
[----:B------:R-:W-:Y:S02]  /*4c40*/  SEL R108, R108, 0xff800000, P0 ;  /* 0xff8000006c6c7807 */ /* 0x000fe40000000000 */
[----:B------:R-:W-:Y:S02]  /*4c50*/  SEL R109, R109, 0xff800000, P1 ;  /* 0xff8000006d6d7807 */ /* 0x000fe40000800000 */
[----:B------:R-:W-:Y:S02]  /*4c60*/  SEL R110, R110, 0xff800000, P2 ;  /* 0xff8000006e6e7807 */ /* 0x000fe40001000000 */
[----:B------:R-:W-:Y:S02]  /*4c70*/  SEL R111, R111, 0xff800000, P3 ;  /* 0xff8000006f6f7807 */ /* 0x000fe40001800000 */
[----:B------:R-:W-:Y:S02]  /*4c80*/  SEL R112, R112, 0xff800000, P4 ;  /* 0xff80000070707807 */ /* 0x000fe40002000000 */
[----:B------:R-:W-:Y:S01]  /*4c90*/  SEL R113, R113, 0xff800000, P5 ;  /* 0xff80000071717807 */ /* 0x000fe20002800000 */
[----:B-1----:R-:W1:Y:S01]  /*4ca0*/  LDTM.x32 R4, tmem[UR4] ;  /* 0x00000004000479ee */ /* 0x002e6200082c0000 */
[----:B------:R-:W-:Y:S01]  /*4cb0*/  SEL R158, R114, 0xff800000, P6 ;  /* 0xff800000729e7807 */ /* 0x000fe20003000000 */
[----:B------:R-:W4:Y:S01]  /*4cc0*/  LDCU UR4, c[0x0][0x600] ;  /* 0x0000c000ff0477ac */ /* 0x000f220008000800 */
[----:B------:R5:W-:Y:S06]  /*4cd0*/  BAR.ARV R132, 0x40 ;  /* 0x000100840000751d */ /* 0x000bec0000002000 */
[----:B------:R-:W-:-:S05]  /*4ce0*/  R2P PR, R136.B2, 0x7f ;  /* 0x0000007f88007804 */ /* 0x000fca0000002000 */
[----:B------:R-:W-:Y:S02]  /*4cf0*/  SEL R116, R116, 0xff800000, P0 ;  /* 0xff80000074747807 */ /* 0x000fe40000000000 */
[----:B------:R-:W-:Y:S02]  /*4d00*/  SEL R117, R117, 0xff800000, P1 ;  /* 0xff80000075757807 */ /* 0x000fe40000800000 */
[----:B------:R-:W-:Y:S02]  /*4d10*/  SEL R118, R118, 0xff800000, P2 ;  /* 0xff80000076767807 */ /* 0x000fe40001000000 */
[----:B------:R-:W-:Y:S02]  /*4d20*/  SEL R119, R119, 0xff800000, P3 ;  /* 0xff80000077777807 */ /* 0x000fe40001800000 */
[----:B------:R-:W-:Y:S02]  /*4d30*/  SEL R120, R120, 0xff800000, P4 ;  /* 0xff80000078787807 */ /* 0x000fe40002000000 */
[----:B------:R-:W-:-:S02]  /*4d40*/  SEL R121, R121, 0xff800000, P5 ;  /* 0xff80000079797807 */ /* 0x000fc40002800000 */
[----:B------:R-:W-:Y:S02]  /*4d50*/  SEL R122, R122, 0xff800000, P6 ;  /* 0xff8000007a7a7807 */ /* 0x000fe40003000000 */
[----:B------:R-:W-:-:S05]  /*4d60*/  R2P PR, R136.B3, 0x7f ;  /* 0x0000007f88007804 */ /* 0x000fca0000003000 */
[----:B------:R-:W-:Y:S02]  /*4d70*/  SEL R125, R125, 0xff800000, P1 ;  /* 0xff8000007d7d7807 */ /* 0x000fe40000800000 */
[----:B------:R-:W-:Y:S02]  /*4d80*/  SEL R126, R126, 0xff800000, P2 ;  /* 0xff8000007e7e7807 */ /* 0x000fe40001000000 */
[----:B------:R-:W-:Y:S02]  /*4d90*/  SEL R127, R127, 0xff800000, P3 ;  /* 0xff8000007f7f7807 */ /* 0x000fe40001800000 */
[----:B------:R-:W-:Y:S02]  /*4da0*/  SEL R128, R128, 0xff800000, P4 ;  /* 0xff80000080807807 */ /* 0x000fe40002000000 */
[----:B------:R-:W-:Y:S02]  /*4db0*/  SEL R129, R129, 0xff800000, P5 ;  /* 0xff80000081817807 */ /* 0x000fe40002800000 */
[----:B------:R-:W-:-:S02]  /*4dc0*/  SEL R130, R130, 0xff800000, P6 ;  /* 0xff80000082827807 */ /* 0x000fc40003000000 */
[----:B------:R-:W-:Y:S02]  /*4dd0*/  R2P PR, R135, 0x7e ;  /* 0x0000007e87007804 */ /* 0x000fe40000000000 */
[----:B------:R-:W-:-:S03]  /*4de0*/  SEL R124, R124, 0xff800000, P0 ;  /* 0xff8000007c7c7807 */ /* 0x000fc60000000000 */
[----:B---3--:R-:W-:Y:S02]  /*4df0*/  SEL R101, R69, 0xff800000, P1 ;  /* 0xff80000045657807 */ /* 0x008fe40000800000 */
[----:B------:R-:W-:Y:S02]  /*4e00*/  SEL R70, R70, 0xff800000, P2 ;  /* 0xff80000046467807 */ /* 0x000fe40001000000 */
[----:B------:R-:W-:Y:S02]  /*4e10*/  SEL R71, R71, 0xff800000, P3 ;  /* 0xff80000047477807 */ /* 0x000fe40001800000 */
[----:B------:R-:W-:Y:S02]  /*4e20*/  SEL R72, R72, 0xff800000, P4 ;  /* 0xff80000048487807 */ /* 0x000fe40002000000 */
[----:B------:R-:W-:Y:S02]  /*4e30*/  SEL R73, R73, 0xff800000, P5 ;  /* 0xff80000049497807 */ /* 0x000fe40002800000 */
[----:B------:R-:W-:-:S02]  /*4e40*/  SEL R106, R74, 0xff800000, P6 ;  /* 0xff8000004a6a7807 */ /* 0x000fc40003000000 */
        /* <DEDUP_REMOVED lines=25> */
[----:B--2---:R-:W-:Y:S02]  /*4fe0*/  SEL R69, R37, 0xff800000, P1 ;  /* 0xff80000025457807 */ /* 0x004fe40000800000 */
        /* <DEDUP_REMOVED lines=30> */
[----:B-1----:R-:W-:Y:S02]  /*51d0*/  SEL R37, R5, 0xff800000, P1 ;  /* 0xff80000005257807 */ /* 0x002fe40000800000 */
[----:B------:R-:W-:Y:S02]  /*51e0*/  SEL R52, R6, 0xff800000, P2 ;  /* 0xff80000006347807 */ /* 0x000fe40001000000 */
[----:B------:R-:W-:Y:S02]  /*51f0*/  SEL R53, R7, 0xff800000, P3 ;  /* 0xff80000007357807 */ /* 0x000fe40001800000 */
[----:B------:R-:W-:Y:S02]  /*5200*/  SEL R54, R8, 0xff800000, P4 ;  /* 0xff80000008367807 */ /* 0x000fe40002000000 */
[----:B------:R-:W-:Y:S02]  /*5210*/  SEL R55, R9, 0xff800000, P5 ;  /* 0xff80000009377807 */ /* 0x000fe40002800000 */
[----:B------:R-:W-:-:S02]  /*5220*/  SEL R42, R10, 0xff800000, P6 ;  /* 0xff8000000a2a7807 */ /* 0x000fc40003000000 */
[----:B------:R-:W-:Y:S02]  /*5230*/  R2P PR, R133.B1, 0x7f ;  /* 0x0000007f85007804 */ /* 0x000fe40000001000 */
[----:B------:R-:W-:Y:S02]  /*5240*/  LOP3.LUT R5, R136, 0x1, RZ, 0xc0, !PT ;  /* 0x0000000188057812 */ /* 0x000fe400078ec0ff */
[----:B------:R-:W-:Y:S02]  /*5250*/  FMNMX R6, R102, R103, !PT ;  /* 0x0000006766067209 */ /* 0x000fe40007800000 */
[----:B------:R-:W-:Y:S02]  /*5260*/  SEL R56, R12, 0xff800000, P0 ;  /* 0xff8000000c387807 */ /* 0x000fe40000000000 */
[----:B------:R-:W-:Y:S02]  /*5270*/  SEL R57, R13, 0xff800000, P1 ;  /* 0xff8000000d397807 */ /* 0x000fe40000800000 */
[----:B------:R-:W-:-:S02]  /*5280*/  SEL R60, R14, 0xff800000, P2 ;  /* 0xff8000000e3c7807 */ /* 0x000fc40001000000 */
[----:B------:R-:W-:Y:S02]  /*5290*/  SEL R61, R15, 0xff800000, P3 ;  /* 0xff8000000f3d7807 */ /* 0x000fe40001800000 */
[----:B------:R-:W-:Y:S02]  /*52a0*/  SEL R62, R16, 0xff800000, P4 ;  /* 0xff800000103e7807 */ /* 0x000fe40002000000 */
[----:B------:R-:W-:Y:S02]  /*52b0*/  SEL R63, R17, 0xff800000, P5 ;  /* 0xff800000113f7807 */ /* 0x000fe40002800000 */
[----:B------:R-:W-:Y:S02]  /*52c0*/  SEL R50, R18, 0xff800000, P6 ;  /* 0xff80000012327807 */ /* 0x000fe40003000000 */
[----:B------:R-:W-:Y:S02]  /*52d0*/  R2P PR, R133.B2, 0x7f ;  /* 0x0000007f85007804 */ /* 0x000fe40000002000 */
[----:B------:R-:W-:-:S03]  /*52e0*/  FMNMX3 R6, R6, R110, R111, !PT ;  /* 0x0000006e06067276 */ /* 0x000fc6000780006f */
[----:B------:R-:W-:Y:S02]  /*52f0*/  SEL R20, R20, 0xff800000, P0 ;  /* 0xff80000014147807 */ /* 0x000fe40000000000 */
[----:B------:R-:W-:Y:S02]  /*5300*/  SEL R21, R21, 0xff800000, P1 ;  /* 0xff80000015157807 */ /* 0x000fe40000800000 */
[----:B------:R-:W-:Y:S02]  /*5310*/  SEL R22, R22, 0xff800000, P2 ;  /* 0xff80000016167807 */ /* 0x000fe40001000000 */
[----:B------:R-:W-:Y:S02]  /*5320*/  SEL R23, R23, 0xff800000, P3 ;  /* 0xff80000017177807 */ /* 0x000fe40001800000 */
[----:B------:R-:W-:Y:S02]  /*5330*/  SEL R24, R24, 0xff800000, P4 ;  /* 0xff80000018187807 */ /* 0x000fe40002000000 */
[----:B------:R-:W-:-:S02]  /*5340*/  SEL R25, R25, 0xff800000, P5 ;  /* 0xff80000019197807 */ /* 0x000fc40002800000 */
[----:B------:R-:W-:Y:S02]  /*5350*/  SEL R26, R26, 0xff800000, P6 ;  /* 0xff8000001a1a7807 */ /* 0x000fe40003000000 */
[----:B------:R-:W-:Y:S02]  /*5360*/  R2P PR, R133.B3, 0x7f ;  /* 0x0000007f85007804 */ /* 0x000fe40000003000 */
[----:B------:R-:W-:-:S03]  /*5370*/  FMNMX3 R6, R6, R118, R119, !PT ;  /* 0x0000007606067276 */ /* 0x000fc60007800077 */
[----:B------:R-:W-:Y:S02]  /*5380*/  SEL R28, R28, 0xff800000, P0 ;  /* 0xff8000001c1c7807 */ /* 0x000fe40000000000 */
[----:B------:R-:W-:Y:S02]  /*5390*/  ISETP.NE.U32.AND P0, PT, R5, 0x1, PT ;  /* 0x000000010500780c */ /* 0x000fe40003f05070 */
[----:B------:R-:W-:Y:S02]  /*53a0*/  LOP3.LUT R5, R135, 0x1, RZ, 0xc0, !PT ;  /* 0x0000000187057812 */ /* 0x000fe400078ec0ff */
[----:B------:R-:W-:Y:S02]  /*53b0*/  SEL R154, R100, 0xff800000, !P0 ;  /* 0xff800000649a7807 */ /* 0x000fe40004000000 */
[----:B------:R-:W-:Y:S02]  /*53c0*/  LOP3.LUT P0, RZ, R136, 0x80, RZ, 0xc0, !PT ;  /* 0x0000008088ff7812 */ /* 0x000fe4000780c0ff */
[----:B------:R-:W-:-:S02]  /*53d0*/  FMNMX R7, R154, R155, !PT ;  /* 0x0000009b9a077209 */ /* 0x000fc40007800000 */
[----:B------:R-:W-:Y:S02]  /*53e0*/  SEL R157, R107, 0xff800000, P0 ;  /* 0xff8000006b9d7807 */ /* 0x000fe40000000000 */
[C---:B------:R-:W-:Y:S02]  /*53f0*/  LOP3.LUT P0, RZ, R136.reuse, 0x8000, RZ, 0xc0, !PT ;  /* 0x0000800088ff7812 */ /* 0x040fe4000780c0ff */
[----:B------:R-:W-:Y:S02]  /*5400*/  FMNMX3 R7, R7, R108, R109, !PT ;  /* 0x0000006c07077276 */ /* 0x000fe4000780006d */
[----:B------:R-:W-:Y:S02]  /*5410*/  SEL R159, R115, 0xff800000, P0 ;  /* 0xff800000739f7807 */ /* 0x000fe40000000000 */
[----:B------:R-:W-:Y:S02]  /*5420*/  LOP3.LUT P0, RZ, R136, 0x800000, RZ, 0xc0, !PT ;  /* 0x0080000088ff7812 */ /* 0x000fe4000780c0ff */
[----:B------:R-:W-:-:S02]  /*5430*/  FMNMX3 R7, R7, R116, R117, !PT ;  /* 0x0000007407077276 */ /* 0x000fc40007800075 */
[----:B------:R-:W-:Y:S02]  /*5440*/  SEL R123, R123, 0xff800000, P0 ;  /* 0xff8000007b7b7807 */ /* 0x000fe40000000000 */
[----:B------:R-:W-:Y:S02]  /*5450*/  ISETP.GT.AND P0, PT, R136, -0x1, PT ;  /* 0xffffffff8800780c */ /* 0x000fe40003f04270 */
[----:B------:R-:W-:Y:S02]  /*5460*/  FMNMX3 R7, R7, R124, R125, !PT ;  /* 0x0000007c07077276 */ /* 0x000fe4000780007d */
[----:B------:R-:W-:Y:S02]  /*5470*/  SEL R131, R131, 0xff800000, !P0 ;  /* 0xff80000083837807 */ /* 0x000fe40004000000 */
[----:B------:R-:W-:Y:S02]  /*5480*/  ISETP.NE.U32.AND P0, PT, R5, 0x1, PT ;  /* 0x000000010500780c */ /* 0x000fe40003f05070 */
[----:B------:R-:W-:-:S02]  /*5490*/  LOP3.LUT R5, R134, 0x1, RZ, 0xc0, !PT ;  /* 0x0000000186057812 */ /* 0x000fc400078ec0ff */
[----:B------:R-:W-:Y:S02]  /*54a0*/  SEL R100, R68, 0xff800000, !P0 ;  /* 0xff80000044647807 */ /* 0x000fe40004000000 */
[----:B------:R-:W-:Y:S02]  /*54b0*/  LOP3.LUT P0, RZ, R135, 0x80, RZ, 0xc0, !PT ;  /* 0x0000008087ff7812 */ /* 0x000fe4000780c0ff */
[----:B------:R-:W-:Y:S02]  /*54c0*/  FMNMX3 R6, R6, R126, R127, !PT ;  /* 0x0000007e06067276 */ /* 0x000fe4000780007f */
[----:B------:R-:W-:Y:S02]  /*54d0*/  SEL R107, R75, 0xff800000, P0 ;  /* 0xff8000004b6b7807 */ /* 0x000fe40000000000 */
[----:B------:R-:W-:Y:S02]  /*54e0*/  LOP3.LUT P0, RZ, R135, 0x8000, RZ, 0xc0, !PT ;  /* 0x0000800087ff7812 */ /* 0x000fe4000780c0ff */
[----:B------:R-:W-:-:S02]  /*54f0*/  FMNMX3 R7, R7, R100, R101, !PT ;  /* 0x0000006407077276 */ /* 0x000fc40007800065 */
[----:B------:R-:W-:Y:S02]  /*5500*/  SEL R115, R83, 0xff800000, P0 ;  /* 0xff80000053737807 */ /* 0x000fe40000000000 */
[----:B------:R-:W-:Y:S02]  /*5510*/  LOP3.LUT P0, RZ, R135, 0x800000, RZ, 0xc0, !PT ;  /* 0x0080000087ff7812 */ /* 0x000fe4000780c0ff */
[----:B------:R-:W-:Y:S02]  /*5520*/  FMNMX3 R6, R6, R70, R71, !PT ;  /* 0x0000004606067276 */ /* 0x000fe40007800047 */
[----:B------:R-:W-:Y:S02]  /*5530*/  SEL R91, R91, 0xff800000, P0 ;  /* 0xff8000005b5b7807 */ /* 0x000fe40000000000 */
[----:B------:R-:W-:Y:S02]  /*5540*/  ISETP.GT.AND P0, PT, R135, -0x1, PT ;  /* 0xffffffff8700780c */ /* 0x000fe40003f04270 */
[----:B------:R-:W-:-:S02]  /*5550*/  FMNMX3 R7, R7, R76, R77, !PT ;  /* 0x0000004c07077276 */ /* 0x000fc4000780004d */
[----:B------:R-:W-:Y:S02]  /*5560*/  SEL R99, R99, 0xff800000, !P0 ;  /* 0xff80000063637807 */ /* 0x000fe40004000000 */
[----:B------:R-:W-:Y:S02]  /*5570*/  ISETP.NE.U32.AND P0, PT, R5, 0x1, PT ;  /* 0x000000010500780c */ /* 0x000fe40003f05070 */
[----:B------:R-:W-:Y:S02]  /*5580*/  LOP3.LUT R5, R133, 0x1, RZ, 0xc0, !PT ;  /* 0x0000000185057812 */ /* 0x000fe400078ec0ff */
[----:B------:R-:W-:Y:S02]  /*5590*/  SEL R68, R36, 0xff800000, !P0 ;  /* 0xff80000024447807 */ /* 0x000fe40004000000 */
[----:B------:R-:W-:Y:S02]  /*55a0*/  LOP3.LUT P0, RZ, R134, 0x80, RZ, 0xc0, !PT ;  /* 0x0000008086ff7812 */ /* 0x000fe4000780c0ff */
[----:B------:R-:W-:-:S02]  /*55b0*/  FMNMX3 R6, R6, R78, R79, !PT ;  /* 0x0000004e06067276 */ /* 0x000fc4000780004f */
        /* <DEDUP_REMOVED lines=11> */
[----:B------:R-:W-:-:S02]  /*5670*/  FMNMX R5, R104, R105, !PT ;  /* 0x0000006968057209 */ /* 0x000fc40007800000 */
[----:B------:R-:W-:Y:S02]  /*5680*/  SEL R36, R4, 0xff800000, !P0 ;  /* 0xff80000004247807 */ /* 0x000fe40004000000 */
[----:B------:R-:W-:Y:S02]  /*5690*/  FMNMX R4, R156, R157, !PT ;  /* 0x0000009d9c047209 */ /* 0x000fe40007800000 */
[----:B------:R-:W-:Y:S02]  /*56a0*/  FMNMX3 R5, R5, R112, R113, !PT ;  /* 0x0000007005057276 */ /* 0x000fe40007800071 */
[----:B------:R-:W-:Y:S02]  /*56b0*/  FMNMX3 R4, R4, R158, R159, !PT ;  /* 0x0000009e04047276 */ /* 0x000fe4000780009f */
[----:B------:R-:W-:Y:S02]  /*56c0*/  FMNMX3 R5, R5, R120, R121, !PT ;  /* 0x0000007805057276 */ /* 0x000fe40007800079 */
[----:B------:R-:W-:-:S02]  /*56d0*/  FMNMX3 R4, R4, R122, R123, !PT ;  /* 0x0000007a04047276 */ /* 0x000fc4000780007b */
[----:B------:R-:W-:Y:S02]  /*56e0*/  FMNMX3 R5, R5, R128, R129, !PT ;  /* 0x0000008005057276 */ /* 0x000fe40007800081 */
[----:B------:R-:W-:Y:S02]  /*56f0*/  FMNMX3 R4, R4, R130, R131, !PT ;  /* 0x0000008204047276 */ /* 0x000fe40007800083 */
        /* <DEDUP_REMOVED lines=19> */
[----:B------:R-:W-:Y:S02]  /*5830*/  LOP3.LUT P0, RZ, R133, 0x80, RZ, 0xc0, !PT ;  /* 0x0000008085ff7812 */ /* 0x000fe4000780c0ff */
[----:B------:R-:W-:Y:S02]  /*5840*/  FMNMX3 R5, R5, R148, R149, !PT ;  /* 0x0000009405057276 */ /* 0x000fe40007800095 */
[----:B------:R-:W-:-:S02]  /*5850*/  FMNMX3 R4, R4, R58, R59, !PT ;  /* 0x0000003a04047276 */ /* 0x000fc4000780003b */
[----:B------:R-:W-:Y:S02]  /*5860*/  FMNMX3 R7, R7, R152, R153, !PT ;  /* 0x0000009807077276 */ /* 0x000fe40007800099 */
[----:B------:R-:W-:Y:S02]  /*5870*/  FMNMX3 R6, R6, R150, R151, !PT ;  /* 0x0000009606067276 */ /* 0x000fe40007800097 */
[----:B------:R-:W-:Y:S02]  /*5880*/  SEL R43, R11, 0xff800000, P0 ;  /* 0xff8000000b2b7807 */ /* 0x000fe40000000000 */
        /* <DEDUP_REMOVED lines=12> */
[----:B------:R-:W-:Y:S02]  /*5950*/  ISETP.GT.AND P0, PT, R133, -0x1, PT ;  /* 0xffffffff8500780c */ /* 0x000fe40003f04270 */
[----:B------:R-:W-:Y:S02]  /*5960*/  FMNMX3 R5, R5, R62, R63, !PT ;  /* 0x0000003e05057276 */ /* 0x000fe4000780003f */
[----:B------:R-:W-:-:S02]  /*5970*/  FMNMX3 R4, R4, R50, R51, !PT ;  /* 0x0000003204047276 */ /* 0x000fc40007800033 */
[----:B------:R-:W-:Y:S02]  /*5980*/  FMNMX3 R7, R7, R20, R21, !PT ;  /* 0x0000001407077276 */ /* 0x000fe40007800015 */
[----:B------:R-:W-:Y:S02]  /*5990*/  FMNMX3 R6, R6, R22, R23, !PT ;  /* 0x0000001606067276 */ /* 0x000fe40007800017 */
[----:B------:R-:W-:Y:S02]  /*59a0*/  SEL R29, R29, 0xff800000, P1 ;  /* 0xff8000001d1d7807 */ /* 0x000fe40000800000 */
[----:B------:R-:W-:Y:S02]  /*59b0*/  SEL R160, R30, 0xff800000, P2 ;  /* 0xff8000001ea07807 */ /* 0x000fe40001000000 */
[----:B------:R-:W-:Y:S02]  /*59c0*/  SEL R161, R31, 0xff800000, P3 ;  /* 0xff8000001fa17807 */ /* 0x000fe40001800000 */
[----:B------:R-:W-:-:S02]  /*59d0*/  SEL R163, R35, 0xff800000, !P0 ;  /* 0xff80000023a37807 */ /* 0x000fc40004000000 */
[----:B------:R-:W-:Y:S02]  /*59e0*/  SEL R164, R32, 0xff800000, P4 ;  /* 0xff80000020a47807 */ /* 0x000fe40002000000 */
[----:B------:R-:W-:Y:S02]  /*59f0*/  SEL R165, R33, 0xff800000, P5 ;  /* 0xff80000021a57807 */ /* 0x000fe40002800000 */
[----:B------:R-:W-:Y:S02]  /*5a00*/  FMNMX3 R7, R7, R28, R29, !PT ;  /* 0x0000001c07077276 */ /* 0x000fe4000780001d */
[----:B------:R-:W-:Y:S02]  /*5a10*/  FMNMX3 R6, R6, R160, R161, !PT ;  /* 0x000000a006067276 */ /* 0x000fe400078000a1 */
[----:B------:R-:W-:Y:S02]  /*5a20*/  SEL R162, R34, 0xff800000, P6 ;  /* 0xff80000022a27807 */ /* 0x000fe40003000000 */
[----:B------:R-:W-:-:S02]  /*5a30*/  FMNMX3 R5, R5, R24, R25, !PT ;  /* 0x0000001805057276 */ /* 0x000fc40007800019 */
[----:B------:R-:W-:Y:S02]  /*5a40*/  FMNMX3 R4, R4, R26, R27, !PT ;  /* 0x0000001a04047276 */ /* 0x000fe4000780001b */
[----:B------:R-:W-:Y:S02]  /*5a50*/  FMNMX R6, R7, R6, !PT ;  /* 0x0000000607067209 */ /* 0x000fe40007800000 */
[----:B------:R-:W-:Y:S02]  /*5a60*/  FMNMX3 R5, R5, R164, R165, !PT ;  /* 0x000000a405057276 */ /* 0x000fe400078000a5 */
[----:B------:R-:W-:-:S04]  /*5a70*/  FMNMX3 R4, R4, R162, R163, !PT ;  /* 0x000000a204047276 */ /* 0x000fc800078000a3 */
[----:B------:R-:W-:-:S04]  /*5a80*/  FMNMX3 R166, R6, R5, R4, !PT ;  /* 0x0000000506a67276 */ /* 0x000fc80007800004 */
[----:B------:R-:W-:-:S04]  /*5a90*/  FSETP.NEU.AND P0, PT, R166, -INF , PT ;  /* 0xff800000a600780b */ /* 0x000fc80003f0d000 */
[----:B------:R-:W-:Y:S02]  /*5aa0*/  FSEL R4, R166, RZ, P0 ;  /* 0x000000ffa6047208 */ /* 0x000fe40000000000 */
[----:B------:R-:W-:-:S03]  /*5ab0*/  ELECT P0, URZ, PT ;  /* 0x0000000000ff782f */ /* 0x000fc60003800000 */
[----:B----4-:R-:W-:-:S04]  /*5ac0*/  FFMA R167, -R4, UR4, RZ ;  /* 0x0000000404a77c23 */ /* 0x010fc800080001ff */
[--C-:B------:R-:W-:Y:S02]  /*5ad0*/  FFMA2 R34, R104.F32x2.HI_LO, UR4.F32, R167.reuse.F32 ;  /* 0x0000000468227c49 */ /* 0x100fe400092000a7 */
[--C-:B------:R-:W-:Y:S02]  /*5ae0*/  FFMA2 R104, R108.F32x2.HI_LO, UR4.F32, R167.reuse.F32 ;  /* 0x000000046c687c49 */ /* 0x100fe400092000a7 */
[--C-:B------:R-:W-:Y:S02]  /*5af0*/  FFMA2 R108, R110.F32x2.HI_LO, UR4.F32, R167.reuse.F32 ;  /* 0x000000046e6c7c49 */ /* 0x100fe400092000a7 */
[--C-:B------:R-:W-:Y:S01]  /*5b00*/  FFMA2 R32, R102.F32x2.HI_LO, UR4.F32, R167.reuse.F32 ;  /* 0x0000000466207c49 */ /* 0x100fe200092000a7 */
[----:B------:R-:W-:Y:S01]  /*5b10*/  MUFU.EX2 R34, R34 ;  /* 0x0000002200227308 */ /* 0x000fe20000000800 */
[--C-:B------:R-:W-:Y:S02]  /*5b20*/  FFMA2 R110, R112.F32x2.HI_LO, UR4.F32, R167.reuse.F32 ;  /* 0x00000004706e7c49 */ /* 0x100fe400092000a7 */
[----:B------:R-:W-:-:S02]  /*5b30*/  FFMA2 R30, R154.F32x2.HI_LO, UR4.F32, R167.F32 ;  /* 0x000000049a1e7c49 */ /* 0x000fc400092000a7 */
[--C-:B------:R-:W-:Y:S02]  /*5b40*/  FFMA2 R102, R156.F32x2.HI_LO, UR4.F32, R167.reuse.F32 ;  /* 0x000000049c667c49 */ /* 0x100fe400092000a7 */
[--C-:B------:R-:W-:Y:S01]  /*5b50*/  FFMA2 R112, R158.F32x2.HI_LO, UR4.F32, R167.reuse.F32 ;  /* 0x000000049e707c49 */ /* 0x100fe200092000a7 */
[----:B------:R-:W-:Y:S01]  /*5b60*/  MUFU.EX2 R32, R32 ;  /* 0x0000002000207308 */ /* 0x000fe20000000800 */
[--C-:B------:R-:W-:Y:S02]  /*5b70*/  FFMA2 R116, R116.F32x2.HI_LO, UR4.F32, R167.reuse.F32 ;  /* 0x0000000474747c49 */ /* 0x100fe400092000a7 */
[--C-:B------:R-:W-:Y:S02]  /*5b80*/  FFMA2 R118, R118.F32x2.HI_LO, UR4.F32, R167.reuse.F32 ;  /* 0x0000000476767c49 */ /* 0x100fe400092000a7 */
[--C-:B------:R-:W-:Y:S02]  /*5b90*/  FFMA2 R120, R120.F32x2.HI_LO, UR4.F32, R167.reuse.F32 ;  /* 0x0000000478787c49 */ /* 0x100fe400092000a7 */
[--C-:B------:R-:W-:Y:S01]  /*5ba0*/  FFMA2 R122, R122.F32x2.HI_LO, UR4.F32, R167.reuse.F32 ;  /* 0x000000047a7a7c49 */ /* 0x100fe200092000a7 */
[----:B------:R-:W-:Y:S01]  /*5bb0*/  MUFU.EX2 R30, R30 ;  /* 0x0000001e001e7308 */ /* 0x000fe20000000800 */
[----:B------:R-:W-:-:S02]  /*5bc0*/  FFMA2 R124, R124.F32x2.HI_LO, UR4.F32, R167.F32 ;  /* 0x000000047c7c7c49 */ /* 0x000fc400092000a7 */
[--C-:B------:R-:W-:Y:S02]  /*5bd0*/  FFMA2 R126, R126.F32x2.HI_LO, UR4.F32, R167.reuse.F32 ;  /* 0x000000047e7e7c49 */ /* 0x100fe400092000a7 */
[--C-:B------:R-:W-:Y:S02]  /*5be0*/  FFMA2 R128, R128.F32x2.HI_LO, UR4.F32, R167.reuse.F32 ;  /* 0x0000000480807c49 */ /* 0x100fe400092000a7 */
[--C-:B------:R-:W-:Y:S01]  /*5bf0*/  FFMA2 R130, R130.F32x2.HI_LO, UR4.F32, R167.reuse.F32 ;  /* 0x0000000482827c49 */ /* 0x100fe200092000a7 */
[----:B------:R-:W1:Y:S01]  /*5c00*/  MUFU.EX2 R31, R31 ;  /* 0x0000001f001f7308 */ /* 0x000e620000000800 */
[--C-:B------:R-:W-:Y:S02]  /*5c10*/  FFMA2 R100, R100.F32x2.HI_LO, UR4.F32, R167.reuse.F32 ;  /* 0x0000000464647c49 */ /* 0x100fe400092000a7 */
[--C-:B------:R-:W-:Y:S02]  /*5c20*/  FFMA2 R70, R70.F32x2.HI_LO, UR4.F32, R167.reuse.F32 ;  /* 0x0000000446467c49 */ /* 0x100fe400092000a7 */
[----:B------:R-:W-:-:S02]  /*5c30*/  FFMA2 R72, R72.F32x2.HI_LO, UR4.F32, R167.F32 ;  /* 0x0000000448487c49 */ /* 0x000fc400092000a7 */
[--C-:B------:R-:W-:Y:S01]  /*5c40*/  FFMA2 R106, R106.F32x2.HI_LO, UR4.F32, R167.reuse.F32 ;  /* 0x000000046a6a7c49 */ /* 0x100fe200092000a7 */
[----:B------:R-:W2:Y:S01]  /*5c50*/  MUFU.EX2 R33, R33 ;  /* 0x0000002100217308 */ /* 0x000ea20000000800 */
[--C-:B------:R-:W-:Y:S02]  /*5c60*/  FFMA2 R76, R76.F32x2.HI_LO, UR4.F32, R167.reuse.F32 ;  /* 0x000000044c4c7c49 */ /* 0x100fe400092000a7 */
[--C-:B------:R-:W-:Y:S02]  /*5c70*/  FFMA2 R78, R78.F32x2.HI_LO, UR4.F32, R167.reuse.F32 ;  /* 0x000000044e4e7c49 */ /* 0x100fe400092000a7 */
[--C-:B------:R-:W-:Y:S02]  /*5c80*/  FFMA2 R80, R80.F32x2.HI_LO, UR4.F32, R167.reuse.F32 ;  /* 0x0000000450507c49 */ /* 0x100fe400092000a7 */
[--C-:B------:R-:W-:Y:S01]  /*5c90*/  FFMA2 R114, R114.F32x2.HI_LO, UR4.F32, R167.reuse.F32 ;  /* 0x0000000472727c49 */ /* 0x100fe200092000a7 */
[----:B------:R-:W3:Y:S01]  /*5ca0*/  MUFU.EX2 R35, R35 ;  /* 0x0000002300237308 */ /* 0x000ee20000000800 */
[--C-:B------:R-:W-:Y:S01]  /*5cb0*/  FFMA2 R84, R84.F32x2.HI_LO, UR4.F32, R167.reuse.F32 ;  /* 0x0000000454547c49 */ /* 0x100fe200092000a7 */
[----:B-1----:R-:W-:Y:S01]  /*5cc0*/  F2FP.BF16.F32.PACK_AB R4, R31, R30 ;  /* 0x0000001e1f04723e */ /* 0x002fe200000010ff */
[----:B------:R-:W-:-:S02]  /*5cd0*/  FFMA2 R86, R86.F32x2.HI_LO, UR4.F32, R167.F32 ;  /* 0x0000000456567c49 */ /* 0x000fc400092000a7 */
[--C-:B------:R-:W-:Y:S02]  /*5ce0*/  FFMA2 R88, R88.F32x2.HI_LO, UR4.F32, R167.reuse.F32 ;  /* 0x0000000458587c49 */ /* 0x100fe400092000a7 */
[--C-:B------:R-:W-:Y:S01]  /*5cf0*/  FFMA2 R90, R90.F32x2.HI_LO, UR4.F32, R167.reuse.F32 ;  /* 0x000000045a5a7c49 */ /* 0x100fe200092000a7 */
[----:B------:R-:W-:Y:S01]  /*5d00*/  MUFU.EX2 R102, R102 ;  /* 0x0000006600667308 */ /* 0x000fe20000000800 */
[--C-:B------:R-:W-:Y:S01]  /*5d10*/  FFMA2 R92, R92.F32x2.HI_LO, UR4.F32, R167.reuse.F32 ;  /* 0x000000045c5c7c49 */ /* 0x100fe200092000a7 */
[----:B--2---:R-:W-:Y:S01]  /*5d20*/  F2FP.BF16.F32.PACK_AB R5, R33, R32 ;  /* 0x000000202105723e */ /* 0x004fe200000010ff */
[--C-:B------:R-:W-:Y:S02]  /*5d30*/  FFMA2 R94, R94.F32x2.HI_LO, UR4.F32, R167.reuse.F32 ;  /* 0x000000045e5e7c49 */ /* 0x100fe400092000a7 */
[--C-:B------:R-:W-:Y:S02]  /*5d40*/  FFMA2 R96, R96.F32x2.HI_LO, UR4.F32, R167.reuse.F32 ;  /* 0x0000000460607c49 */ /* 0x100fe400092000a7 */
[--C-:B------:R-:W-:Y:S01]  /*5d50*/  FFMA2 R98, R98.F32x2.HI_LO, UR4.F32, R167.reuse.F32 ;  /* 0x0000000462627c49 */ /* 0x100fe200092000a7 */
[----:B------:R-:W1:Y:S01]  /*5d60*/  MUFU.EX2 R103, R103 ;  /* 0x0000006700677308 */ /* 0x000e620000000800 */
[----:B---3--:R-:W-:Y:S01]  /*5d70*/  F2FP.BF16.F32.PACK_AB R6, R35, R34 ;  /* 0x000000222306723e */ /* 0x008fe200000010ff */
[----:B------:R-:W-:-:S02]  /*5d80*/  FFMA2 R68, R68.F32x2.HI_LO, UR4.F32, R167.F32 ;  /* 0x0000000444447c49 */ /* 0x000fc400092000a7 */
[--C-:B------:R-:W-:Y:S02]  /*5d90*/  FFMA2 R38, R38.F32x2.HI_LO, UR4.F32, R167.reuse.F32 ;  /* 0x0000000426267c49 */ /* 0x100fe400092000a7 */
[--C-:B------:R-:W-:Y:S02]  /*5da0*/  FFMA2 R40, R40.F32x2.HI_LO, UR4.F32, R167.reuse.F32 ;  /* 0x0000000428287c49 */ /* 0x100fe400092000a7 */
[----:B------:R-:W-:Y:S01]  /*5db0*/  MUFU.EX2 R104, R104 ;  /* 0x0000006800687308 */ /* 0x000fe20000000800 */
[--C-:B------:R-:W-:Y:S02]  /*5dc0*/  FFMA2 R74, R74.F32x2.HI_LO, UR4.F32, R167.reuse.F32 ;  /* 0x000000044a4a7c49 */ /* 0x100fe400092000a7 */
[--C-:B------:R-:W-:Y:S02]  /*5dd0*/  FFMA2 R44, R44.F32x2.HI_LO, UR4.F32, R167.reuse.F32 ;  /* 0x000000042c2c7c49 */ /* 0x100fe400092000a7 */
[--C-:B------:R-:W-:Y:S02]  /*5de0*/  FFMA2 R46, R46.F32x2.HI_LO, UR4.F32, R167.reuse.F32 ;  /* 0x000000042e2e7c49 */ /* 0x100fe400092000a7 */
[--C-:B------:R-:W-:Y:S01]  /*5df0*/  FFMA2 R48, R48.F32x2.HI_LO, UR4.F32, R167.reuse.F32 ;  /* 0x0000000430307c49 */ /* 0x100fe200092000a7 */
[----:B------:R-:W2:Y:S01]  /*5e00*/  MUFU.EX2 R105, R105 ;  /* 0x0000006900697308 */ /* 0x000ea20000000800 */
[----:B-1----:R-:W-:Y:S01]  /*5e10*/  F2FP.BF16.F32.PACK_AB R7, R103, R102 ;  /* 0x000000666707723e */ /* 0x002fe200000010ff */
        /* <DEDUP_REMOVED lines=8> */
[----:B------:R-:W1:Y:S01]  /*5ea0*/  MUFU.EX2 R109, R109 ;  /* 0x0000006d006d7308 */ /* 0x000e620000000800 */
[----:B--2---:R-:W-:Y:S01]  /*5eb0*/  F2FP.BF16.F32.PACK_AB R8, R105, R104 ;  /* 0x000000686908723e */ /* 0x004fe200000010ff */
        /* <DEDUP_REMOVED lines=21> */
[--C-:B------:R-:W-:Y:S01]  /*6010*/  FFMA2 R154, R160.F32x2.HI_LO, UR4.F32, R167.reuse.F32 ;  /* 0x00000004a09a7c49 */ /* 0x100fe200092000a7 */
[----:B------:R-:W-:Y:S01]  /*6020*/  LOP3.LUT R160, R138, 0x70, RZ, 0xfc, !PT ;  /* 0x000000708aa07812 */ /* 0x000fe200078efcff */
[--C-:B------:R-:W-:Y:S01]  /*6030*/  FFMA2 R156, R164.F32x2.HI_LO, UR4.F32, R167.reuse.F32 ;  /* 0x00000004a49c7c49 */ /* 0x100fe200092000a7 */
[----:B------:R-:W-:Y:S01]  /*6040*/  LOP3.LUT R161, R140, 0x1, RZ, 0x3c, !PT ;  /* 0x000000018ca17812 */ /* 0x000fe200078e3cff */
[----:B------:R-:W-:Y:S01]  /*6050*/  MUFU.EX2 R116, R116 ;  /* 0x0000007400747308 */ /* 0x000fe20000000800 */
[----:B------:R-:W-:Y:S01]  /*6060*/  FFMA2 R158, R162.F32x2.HI_LO, UR4.F32, R167.F32 ;  /* 0x00000004a29e7c49 */ /* 0x000fe200092000a7 */
[----:B------:R-:W-:Y:S01]  /*6070*/  R2UR UR4, R160 ;  /* 0x00000000a00472ca */ /* 0x000fe200000e0000 */
[----:B------:R-:W-:Y:S02]  /*6080*/  IMAD.MOV.U32 R162, RZ, RZ, 0x1 ;  /* 0x00000001ffa27424 */ /* 0x000fe400078e00ff */
[----:B------:R-:W-:Y:S02]  /*6090*/  FADD2 R30, R30.F32x2.HI_LO, R104.F32x2.HI_LO ;  /* 0x000000681e1e724b */ /* 0x000fe40000000000 */
[----:B------:R-:W-:-:S02]  /*60a0*/  IMAD.U32 R161, R161, -0x80000000, RZ ;  /* 0x80000000a1a17824 */ /* 0x000fc400078e00ff */
[----:B------:R-:W-:Y:S01]  /*60b0*/  FADD2 R32, R32.F32x2.HI_LO, R108.F32x2.HI_LO ;  /* 0x0000006c2020724b */ /* 0x000fe20000000000 */
[----:B------:R-:W2:Y:S01]  /*60c0*/  MUFU.EX2 R117, R117 ;  /* 0x0000007500757308 */ /* 0x000ea20000000800 */
[----:B-1----:R-:W-:Y:S01]  /*60d0*/  F2FP.BF16.F32.PACK_AB R11, R113, R112 ;  /* 0x00000070710b723e */ /* 0x002fe200000010ff */
[----:B------:R-:W-:Y:S02]  /*60e0*/  FADD2 R34, R34.F32x2.HI_LO, R110.F32x2.HI_LO ;  /* 0x0000006e2222724b */ /* 0x000fe40000000000 */
[----:B------:R-:W-:-:S04]  /*60f0*/  FADD2 R102, R102.F32x2.HI_LO, R112.F32x2.HI_LO ;  /* 0x000000706666724b */ /* 0x000fc80000000000 */
[----:B------:R-:W-:Y:S08]  /*6100*/  MUFU.EX2 R118, R118 ;  /* 0x0000007600767308 */ /* 0x000ff00000000800 */
[----:B------:R-:W1:Y:S01]  /*6110*/  MUFU.EX2 R119, R119 ;  /* 0x0000007700777308 */ /* 0x000e620000000800 */
[----:B--2---:R-:W-:Y:S01]  /*6120*/  F2FP.BF16.F32.PACK_AB R12, R117, R116 ;  /* 0x00000074750c723e */ /* 0x004fe200000010ff */
[----:B------:R-:W-:-:S06]  /*6130*/  FADD2 R30, R30.F32x2.HI_LO, R116.F32x2.HI_LO ;  /* 0x000000741e1e724b */ /* 0x000fcc0000000000 */
[----:B------:R-:W-:Y:S08]  /*6140*/  MUFU.EX2 R120, R120 ;  /* 0x0000007800787308 */ /* 0x000ff00000000800 */
[----:B------:R-:W2:Y:S01]  /*6150*/  MUFU.EX2 R121, R121 ;  /* 0x0000007900797308 */ /* 0x000ea20000000800 */
[----:B-1----:R-:W-:Y:S01]  /*6160*/  F2FP.BF16.F32.PACK_AB R13, R119, R118 ;  /* 0x00000076770d723e */ /* 0x002fe200000010ff */
[----:B------:R-:W-:-:S06]  /*6170*/  FADD2 R32, R32.F32x2.HI_LO, R118.F32x2.HI_LO ;  /* 0x000000762020724b */ /* 0x000fcc0000000000 */
        /* <DEDUP_REMOVED lines=23> */
[----:B------:R-:W-:-:S03]  /*62f0*/  FADD2 R102, R102.F32x2.HI_LO, R130.F32x2.HI_LO ;  /* 0x000000826666724b */ /* 0x000fc60000000000 */
[----:B------:R1:W-:Y:S01]  /*6300*/  STTM.x16 tmem[UR5], R4 ;  /* 0x00000004000079ed */ /* 0x0003e20008240005 */
[----:B------:R-:W-:Y:S02]  /*6310*/  R2UR UR5, R143 ;  /* 0x000000008f0572ca */ /* 0x000fe400000e0000 */
[----:B------:R-:W-:Y:S08]  /*6320*/  MUFU.EX2 R70, R70 ;  /* 0x0000004600467308 */ /* 0x000ff00000000800 */
[----:B------:R-:W3:Y:S01]  /*6330*/  MUFU.EX2 R71, R71 ;  /* 0x0000004700477308 */ /* 0x000ee20000000800 */
[----:B--2---:R-:W-:-:S07]  /*6340*/  FADD2 R30, R30.F32x2.HI_LO, R100.F32x2.HI_LO ;  /* 0x000000641e1e724b */ /* 0x004fce0000000000 */
[----:B------:R-:W-:Y:S08]  /*6350*/  MUFU.EX2 R72, R72 ;  /* 0x0000004800487308 */ /* 0x000ff00000000800 */
[----:B------:R-:W2:Y:S01]  /*6360*/  MUFU.EX2 R73, R73 ;  /* 0x0000004900497308 */ /* 0x000ea20000000800 */
[----:B---3--:R-:W-:-:S07]  /*6370*/  FADD2 R32, R32.F32x2.HI_LO, R70.F32x2.HI_LO ;  /* 0x000000462020724b */ /* 0x008fce0000000000 */
[----:B------:R-:W-:Y:S08]  /*6380*/  MUFU.EX2 R106, R106 ;  /* 0x0000006a006a7308 */ /* 0x000ff00000000800 */
[----:B------:R-:W3:Y:S01]  /*6390*/  MUFU.EX2 R107, R107 ;  /* 0x0000006b006b7308 */ /* 0x000ee20000000800 */
[----:B--2---:R-:W-:-:S07]  /*63a0*/  FADD2 R34, R34.F32x2.HI_LO, R72.F32x2.HI_LO ;  /* 0x000000482222724b */ /* 0x004fce0000000000 */
[----:B------:R-:W-:Y:S01]  /*63b0*/  MUFU.EX2 R76, R76 ;  /* 0x0000004c004c7308 */ /* 0x000fe20000000800 */
[----:B-1----:R-:W-:Y:S02]  /*63c0*/  F2FP.BF16.F32.PACK_AB R4, R101, R100 ;  /* 0x000000646504723e */ /* 0x002fe400000010ff */
[----:B------:R-:W-:Y:S02]  /*63d0*/  F2FP.BF16.F32.PACK_AB R5, R71, R70 ;  /* 0x000000464705723e */ /* 0x000fe400000010ff */
[----:B------:R-:W-:-:S03]  /*63e0*/  F2FP.BF16.F32.PACK_AB R6, R73, R72 ;  /* 0x000000484906723e */ /* 0x000fc600000010ff */
[----:B------:R-:W1:Y:S01]  /*63f0*/  MUFU.EX2 R77, R77 ;  /* 0x0000004d004d7308 */ /* 0x000e620000000800 */
[----:B---3--:R-:W-:Y:S01]  /*6400*/  F2FP.BF16.F32.PACK_AB R7, R107, R106 ;  /* 0x0000006a6b07723e */ /* 0x008fe200000010ff */
        /* <DEDUP_REMOVED lines=48> */
[----:B------:R-:W-:-:S03]  /*6710*/  FADD2 R102, R102.F32x2.HI_LO, R98.F32x2.HI_LO ;  /* 0x000000626666724b */ /* 0x000fc60000000000 */
[----:B------:R2:W-:Y:S01]  /*6720*/  STTM.x16 tmem[UR5], R4 ;  /* 0x00000004000079ed */ /* 0x0005e20008240005 */
[----:B------:R-:W-:Y:S02]  /*6730*/  R2UR UR5, R142 ;  /* 0x000000008e0572ca */ /* 0x000fe400000e0000 */
[----:B------:R-:W-:Y:S08]  /*6740*/  MUFU.EX2 R38, R38 ;  /* 0x0000002600267308 */ /* 0x000ff00000000800 */
[----:B------:R-:W3:Y:S01]  /*6750*/  MUFU.EX2 R39, R39 ;  /* 0x0000002700277308 */ /* 0x000ee20000000800 */
[----:B-1----:R-:W-:-:S07]  /*6760*/  FADD2 R30, R30.F32x2.HI_LO, R68.F32x2.HI_LO ;  /* 0x000000441e1e724b */ /* 0x002fce0000000000 */
[----:B------:R-:W-:Y:S08]  /*6770*/  MUFU.EX2 R40, R40 ;  /* 0x0000002800287308 */ /* 0x000ff00000000800 */
[----:B------:R-:W1:Y:S01]  /*6780*/  MUFU.EX2 R41, R41 ;  /* 0x0000002900297308 */ /* 0x000e620000000800 */
[----:B---3--:R-:W-:-:S07]  /*6790*/  FADD2 R32, R32.F32x2.HI_LO, R38.F32x2.HI_LO ;  /* 0x000000262020724b */ /* 0x008fce0000000000 */
[----:B------:R-:W-:Y:S08]  /*67a0*/  MUFU.EX2 R74, R74 ;  /* 0x0000004a004a7308 */ /* 0x000ff00000000800 */
[----:B------:R-:W3:Y:S01]  /*67b0*/  MUFU.EX2 R75, R75 ;  /* 0x0000004b004b7308 */ /* 0x000ee20000000800 */
[----:B-1----:R-:W-:-:S07]  /*67c0*/  FADD2 R34, R34.F32x2.HI_LO, R40.F32x2.HI_LO ;  /* 0x000000282222724b */ /* 0x002fce0000000000 */
[----:B------:R-:W-:Y:S01]  /*67d0*/  MUFU.EX2 R44, R44 ;  /* 0x0000002c002c7308 */ /* 0x000fe20000000800 */
[----:B--2---:R-:W-:Y:S02]  /*67e0*/  F2FP.BF16.F32.PACK_AB R4, R69, R68 ;  /* 0x000000444504723e */ /* 0x004fe400000010ff */
        /* <DEDUP_REMOVED lines=54> */
[----:B------:R-:W3:Y:S02]  /*6b50*/  FENCE.VIEW.ASYNC.T ;  /* 0x00000000000073c6 */ /* 0x000ee40000000200 */
[----:B---3--:R5:W-:Y:S01]  /*6b60*/  SYNCS.ARRIVE.TRANS64.RED.ART0 RZ, [UR11], R162 ;  /* 0x000000a2ffff79a7 */ /* 0x008be2000850040b */
        /* <DEDUP_REMOVED lines=55> */
[----:B------:R-:W-:-:S04]  /*6ee0*/  FADD2 R32, R32.F32x2.HI_LO, R154.F32x2.HI_LO ;  /* 0x0000009a2020724b */ /* 0x000fc80000000000 */
[----:B------:R-:W-:Y:S02]  /*6ef0*/  FADD2 R30, R30.F32x2.HI_LO, R32.F32x2.HI_LO ;  /* 0x000000201e1e724b */ /* 0x000fe40000000000 */
[----:B------:R-:W-:Y:S08]  /*6f00*/  MUFU.EX2 R158, R158 ;  /* 0x0000009e009e7308 */ /* 0x000ff00000000800 */
[----:B------:R-:W2:Y:S01]  /*6f10*/  MUFU.EX2 R159, R159 ;  /* 0x0000009f009f7308 */ /* 0x000ea20000000800 */
[----:B-1----:R-:W-:Y:S01]  /*6f20*/  F2FP.BF16.F32.PACK_AB R18, R157, R156 ;  /* 0x0000009c9d12723e */ /* 0x002fe200000010ff */
[----:B------:R-:W-:Y:S01]  /*6f30*/  FADD2 R34, R34.F32x2.HI_LO, R156.F32x2.HI_LO ;  /* 0x0000009c2222724b */ /* 0x000fe20000000000 */
[----:B--2---:R-:W-:Y:S01]  /*6f40*/  F2FP.BF16.F32.PACK_AB R19, R159, R158 ;  /* 0x0000009e9f13723e */ /* 0x004fe200000010ff */
[----:B------:R-:W-:-:S03]  /*6f50*/  FADD2 R102, R102.F32x2.HI_LO, R158.F32x2.HI_LO ;  /* 0x0000009e6666724b */ /* 0x000fc60000000000 */
[----:B------:R5:W-:Y:S01]  /*6f60*/  STTM.x16 tmem[UR4], R4 ;  /* 0x00000004000079ed */ /* 0x000be20008240004 */
[----:B------:R-:W1:Y:S02]  /*6f70*/  FENCE.VIEW.ASYNC.T ;  /* 0x00000000000073c6 */ /* 0x000e640000000200 */
[----:B-1----:R-:W-:Y:S01]  /*6f80*/  NOP ;  /* 0x0000000000007918 */ /* 0x002fe20000000000 */
[----:B------:R5:W-:Y:S01]  /*6f90*/  @P0 SYNCS.ARRIVE.TRANS64.RED.ART0 RZ, [UR10], R162 ;  /* 0x000000a2ffff09a7 */ /* 0x000be2000850040a */
[----:B------:R-:W-:-:S04]  /*6fa0*/  FADD2 R34, R34.F32x2.HI_LO, R102.F32x2.HI_LO ;  /* 0x000000662222724b */ /* 0x000fc80000000000 */
[----:B------:R-:W-:Y:S01]  /*6fb0*/  FADD2 R30, R30.F32x2.HI_LO, R34.F32x2.HI_LO ;  /* 0x000000221e1e724b */ /* 0x000fe20000000000 */
[----:B------:R-:W1:Y:S02]  /*6fc0*/  SYNCS.PHASECHK.TRANS64.TRYWAIT P0, [UR7+0xe8], R161 ;  /* 0x0000e8a1ff0075a7 */ /* 0x000e640008001107 */
[----:B-1---5:R-:W-:Y:S05]  /*6fd0*/  @!P0 BRA `(.L_x_68) ;  /* 0x0000004800c88947 */ /* 0x022fea0003800000 */
.L_x_136:
[----:B------:R-:W-:Y:S01]  /*6fe0*/  FADD R161, R30, R31 ;  /* 0x0000001f1ea17221 */ /* 0x000fe20000000000 */
[----:B------:R-:W-:Y:S01]  /*6ff0*/  LOP3.LUT R139, R139, 0x1, RZ, 0x3c, !PT ;  /* 0x000000018b8b7812 */ /* 0x000fe200078e3cff */
[----:B------:R-:W-:Y:S06]  /*7000*/  BRA.U !UP0, `(.L_x_69) ;  /* 0x0000002108687547 */ /* 0x000fec000b800000 */
[----:B------:R-:W-:Y:S01]  /*7010*/  MOV R165, R166 ;  /* 0x000000a600a57202 */ /* 0x000fe20000000f00 */
[----:B------:R-:W2:Y:S01]  /*7020*/  LDCU UR5, c[0x0][0x600] ;  /* 0x0000c000ff0577ac */ /* 0x000ea20008000800 */
[----:B------:R-:W-:-:S04]  /*7030*/  UMOV UR8, URZ ;  /* 0x000000ff00087c82 */ /* 0x000fc80008000000 */
.L_x_72:
[----:B------:R-:W-:Y:S02]  /*7040*/  SHF.L.U32 R6, R139, 0x1f, RZ ;  /* 0x0000001f8b067819 */ /* 0x000fe400000006ff */
[----:B------:R-:W-:Y:S02]  /*7050*/  R2UR UR4, R138 ;  /* 0x000000008a0472ca */ /* 0x000fe400000e0000 */
[----:B------:R-:W3:Y:S02]  /*7060*/  SYNCS.PHASECHK.TRANS64.TRYWAIT P0, [UR7+0xb0], R6 ;  /* 0x0000b006ff0075a7 */ /* 0x000ee40008001107 */
[----:B---3--:R-:W-:Y:S11]  /*7070*/  @!P0 BRA `(.L_x_70) ;  /* 0x0000004800c08947 */ /* 0x008ff60003800000 */
.L_x_138:
[----:B------:R-:W3:Y:S01]  /*7080*/  LDTM.x32 R100, tmem[UR4] ;  /* 0x00000004006479ee */ /* 0x000ee200082c0000 */
[----:B------:R-:W-:Y:S02]  /*7090*/  R2UR UR4, R137 ;  /* 0x00000000890472ca */ /* 0x000fe400000e0000 */
[----:B------:R-:W-:-:S11]  /*70a0*/  R2UR UR6, R141 ;  /* 0x000000008d0672ca */ /* 0x000fd600000e0000 */
[----:B------:R-:W4:Y:S01]  /*70b0*/  LDTM.x32 R68, tmem[UR4] ;  /* 0x00000004004479ee */ /* 0x000f2200082c0000 */
[----:B------:R-:W-:Y:S01]  /*70c0*/  R2UR UR4, R142 ;  /* 0x000000008e0472ca */ /* 0x000fe200000e0000 */
[----:B------:R-:W5:Y:S01]  /*70d0*/  LDTM.x32 R36, tmem[UR6] ;  /* 0x00000006002479ee */ /* 0x000f6200082c0000 */
[----:B---3--:R-:W-:Y:S02]  /*70e0*/  FMNMX3 R147, R165, R100, R101, !PT ;  /* 0x00000064a5937276 */ /* 0x008fe40007800065 */
[----:B------:R-:W-:Y:S02]  /*70f0*/  FMNMX R144, R102, R103, !PT ;  /* 0x0000006766907209 */ /* 0x000fe40007800000 */
[----:B------:R-:W-:-:S07]  /*7100*/  FMNMX R145, R104, R105, !PT ;  /* 0x0000006968917209 */ /* 0x000fce0007800000 */
[----:B-1----:R-:W1:Y:S01]  /*7110*/  LDTM.x32 R4, tmem[UR4] ;  /* 0x00000004000479ee */ /* 0x002e6200082c0000 */
[----:B------:R-:W-:Y:S02]  /*7120*/  FMNMX R164, R106, R107, !PT ;  /* 0x0000006b6aa47209 */ /* 0x000fe40007800000 */
        /* <DEDUP_REMOVED lines=12> */
[----:B----4-:R-:W-:Y:S02]  /*71f0*/  FMNMX3 R147, R147, R68, R69, !PT ;  /* 0x0000004493937276 */ /* 0x010fe40007800045 */
        /* <DEDUP_REMOVED lines=15> */
[----:B-----5:R-:W-:-:S02]  /*72f0*/  FMNMX3 R147, R147, R36, R37, !PT ;  /* 0x0000002493937276 */ /* 0x020fc40007800025 */
        /* <DEDUP_REMOVED lines=15> */
[----:B-1----:R-:W-:Y:S02]  /*73f0*/  FMNMX3 R147, R147, R4, R5, !PT ;  /* 0x0000000493937276 */ /* 0x002fe40007800005 */
        /* <DEDUP_REMOVED lines=15> */
[----:B------:R-:W-:Y:S02]  /*74f0*/  FMNMX R144, R147, R144, !PT ;  /* 0x0000009093907209 */ /* 0x000fe40007800000 */
[----:B------:R-:W-:Y:S02]  /*7500*/  R2UR UR4, R141 ;  /* 0x000000008d0472ca */ /* 0x000fe400000e0000 */
[----:B------:R-:W-:-:S04]  /*7510*/  FMNMX3 R164, R144, R145, R164, !PT ;  /* 0x0000009190a47276 */ /* 0x000fc800078000a4 */
[----:B------:R-:W-:-:S04]  /*7520*/  FSETP.NEU.AND P0, PT, R164, -INF , PT ;  /* 0xff800000a400780b */ /* 0x000fc80003f0d000 */
[----:B------:R-:W-:-:S05]  /*7530*/  FSEL R144, R164, RZ, P0 ;  /* 0x000000ffa4907208 */ /* 0x000fca0000000000 */
[----:B------:R-:W-:-:S04]  /*7540*/  FADD R162, -R144, R165 ;  /* 0x000000a590a27221 */ /* 0x000fc80000000100 */
[----:B--2---:R-:W-:-:S05]  /*7550*/  FMUL R162, R162, UR5 ;  /* 0x00000005a2a27c20 */ /* 0x004fca0008400000 */
[----:B------:R-:W-:Y:S02]  /*7560*/  FSETP.GE.AND P0, PT, R162, -8, PT ;  /* 0xc1000000a200780b */ /* 0x000fe40003f06000 */
[----:B------:R-:W1:Y:S02]  /*7570*/  MUFU.EX2 R162, R162 ;  /* 0x000000a200a27308 */ /* 0x000e640000000800 */
[C---:B------:R-:W-:Y:S02]  /*7580*/  FSEL R163, R165.reuse, R144, P0 ;  /* 0x00000090a5a37208 */ /* 0x040fe40000000000 */
[----:B------:R-:W-:-:S03]  /*7590*/  FSEL R166, R165, R164, P0 ;  /* 0x000000a4a5a67208 */ /* 0x000fc60000000000 */
[----:B------:R-:W-:-:S04]  /*75a0*/  FFMA R163, -R163, UR5, RZ ;  /* 0x00000005a3a37c23 */ /* 0x000fc800080001ff */
[--C-:B------:R-:W-:Y:S02]  /*75b0*/  FFMA2 R100, R100.F32x2.HI_LO, UR5.F32, R163.reuse.F32 ;  /* 0x0000000564647c49 */ /* 0x100fe400092000a3 */
[--C-:B------:R-:W-:Y:S02]  /*75c0*/  FFMA2 R102, R102.F32x2.HI_LO, UR5.F32, R163.reuse.F32 ;  /* 0x0000000566667c49 */ /* 0x100fe400092000a3 */
[--C-:B------:R-:W-:Y:S02]  /*75d0*/  FFMA2 R104, R104.F32x2.HI_LO, UR5.F32, R163.reuse.F32 ;  /* 0x0000000568687c49 */ /* 0x100fe400092000a3 */
[--C-:B------:R-:W-:Y:S01]  /*75e0*/  FFMA2 R106, R106.F32x2.HI_LO, UR5.F32, R163.reuse.F32 ;  /* 0x000000056a6a7c49 */ /* 0x100fe200092000a3 */
[----:B------:R-:W-:Y:S01]  /*75f0*/  MUFU.EX2 R100, R100 ;  /* 0x0000006400647308 */ /* 0x000fe20000000800 */
[--C-:B------:R-:W-:Y:S01]  /*7600*/  FFMA2 R108, R108.F32x2.HI_LO, UR5.F32, R163.reuse.F32 ;  /* 0x000000056c6c7c49 */ /* 0x100fe200092000a3 */
[----:B-1----:R-:W-:Y:S01]  /*7610*/  FSEL R162, R162, 1, !P0 ;  /* 0x3f800000a2a27808 */ /* 0x002fe20004000000 */
[--C-:B------:R-:W-:Y:S01]  /*7620*/  FFMA2 R110, R110.F32x2.HI_LO, UR5.F32, R163.reuse.F32 ;  /* 0x000000056e6e7c49 */ /* 0x100fe200092000a3 */
[----:B------:R-:W-:Y:S01]  /*7630*/  ELECT P0, URZ, PT ;  /* 0x0000000000ff782f */ /* 0x000fe20003800000 */
[----:B------:R-:W-:-:S02]  /*7640*/  FFMA2 R112, R112.F32x2.HI_LO, UR5.F32, R163.F32 ;  /* 0x0000000570707c49 */ /* 0x000fc400092000a3 */
        /* <DEDUP_REMOVED lines=11> */
[----:B------:R-:W-:Y:S01]  /*7700*/  MUFU.EX2 R103, R103 ;  /* 0x0000006700677308 */ /* 0x000fe20000000800 */
[--C-:B------:R-:W-:Y:S02]  /*7710*/  FFMA2 R144, R84.F32x2.HI_LO, UR5.F32, R163.reuse.F32 ;  /* 0x0000000554907c49 */ /* 0x100fe400092000a3 */
[--C-:B------:R-:W-:Y:S02]  /*7720*/  FFMA2 R124, R68.F32x2.HI_LO, UR5.F32, R163.reuse.F32 ;  /* 0x00000005447c7c49 */ /* 0x100fe400092000a3 */
[--C-:B------:R-:W-:Y:S01]  /*7730*/  FFMA2 R84, R36.F32x2.HI_LO, UR5.F32, R163.reuse.F32 ;  /* 0x0000000524547c49 */ /* 0x100fe200092000a3 */
[----:B------:R-:W-:Y:S01]  /*7740*/  FMNMX R144, R144, -127, !PT ;  /* 0xc2fe000090907809 */ /* 0x000fe20007800000 */
[--C-:B------:R-:W-:Y:S01]  /*7750*/  FFMA2 R152, R60.F32x2.HI_LO, UR5.F32, R163.reuse.F32 ;  /* 0x000000053c987c49 */ /* 0x100fe200092000a3 */
[----:B------:R-:W-:Y:S01]  /*7760*/  MUFU.EX2 R104, R104 ;  /* 0x0000006800687308 */ /* 0x000fe20000000800 */
[----:B------:R-:W-:-:S02]  /*7770*/  FFMA2 R60, R10.F32x2.HI_LO, UR5.F32, R163.F32 ;  /* 0x000000050a3c7c49 */ /* 0x000fc400092000a3 */
[----:B------:R-:W-:Y:S02]  /*7780*/  IMAD.SHL.U32 R11, R3, 0x4, RZ ;  /* 0x00000004030b7824 */ /* 0x000fe400078e00ff */
[--C-:B------:R-:W-:Y:S01]  /*7790*/  FFMA2 R74, R74.F32x2.HI_LO, UR5.F32, R163.reuse.F32 ;  /* 0x000000054a4a7c49 */ /* 0x100fe200092000a3 */
[----:B------:R-:W-:Y:S01]  /*77a0*/  FMNMX R145, R145, -127, !PT ;  /* 0xc2fe000091917809 */ /* 0x000fe20007800000 */
[--C-:B------:R-:W-:Y:S01]  /*77b0*/  FFMA2 R148, R56.F32x2.HI_LO, UR5.F32, R163.reuse.F32 ;  /* 0x0000000538947c49 */ /* 0x100fe200092000a3 */
[----:B------:R-:W-:Y:S01]  /*77c0*/  LOP3.LUT R11, R11, 0x1fc, RZ, 0xc0, !PT ;  /* 0x000001fc0b0b7812 */ /* 0x000fe200078ec0ff */
[----:B------:R-:W1:Y:S01]  /*77d0*/  MUFU.EX2 R105, R105 ;  /* 0x0000006900697308 */ /* 0x000e620000000800 */
[----:B------:R-:W-:Y:S01]  /*77e0*/  FMNMX R164, R74, -127, !PT ;  /* 0xc2fe00004aa47809 */ /* 0x000fe20007800000 */
[--C-:B------:R-:W-:Y:S01]  /*77f0*/  FFMA2 R150, R58.F32x2.HI_LO, UR5.F32, R163.reuse.F32 ;  /* 0x000000053a967c49 */ /* 0x100fe200092000a3 */
[----:B------:R-:W-:Y:S01]  /*7800*/  FMNMX R165, R75, -127, !PT ;  /* 0xc2fe00004ba57809 */ /* 0x000fe20007800000 */
[--C-:B------:R-:W-:Y:S01]  /*7810*/  FFMA2 R154, R62.F32x2.HI_LO, UR5.F32, R163.reuse.F32 ;  /* 0x000000053e9a7c49 */ /* 0x100fe200092000a3 */
[----:B------:R2:W-:Y:S01]  /*7820*/  STS [R11+UR7+0x12c], R162 ;  /* 0x00012ca20b007988 */ /* 0x0005e20008000807 */
[----:B------:R-:W-:-:S02]  /*7830*/  FFMA2 R156, R64.F32x2.HI_LO, UR5.F32, R163.F32 ;  /* 0x00000005409c7c49 */ /* 0x000fc400092000a3 */
[----:B------:R-:W-:Y:S01]  /*7840*/  MUFU.EX2 R106, R106 ;  /* 0x0000006a006a7308 */ /* 0x000fe20000000800 */
[--C-:B------:R-:W-:Y:S01]  /*7850*/  FFMA2 R158, R66.F32x2.HI_LO, UR5.F32, R163.reuse.F32 ;  /* 0x00000005429e7c49 */ /* 0x100fe200092000a3 */
[----:B------:R-:W-:Y:S01]  /*7860*/  FMNMX R154, R154, -127, !PT ;  /* 0xc2fe00009a9a7809 */ /* 0x000fe20007800000 */
[--C-:B------:R-:W-:Y:S01]  /*7870*/  FFMA2 R56, R6.F32x2.HI_LO, UR5.F32, R163.reuse.F32 ;  /* 0x0000000506387c49 */ /* 0x100fe200092000a3 */
[----:B------:R-:W-:Y:S01]  /*7880*/  FMNMX R155, R155, -127, !PT ;  /* 0xc2fe00009b9b7809 */ /* 0x000fe20007800000 */
[--C-:B------:R-:W-:Y:S01]  /*7890*/  FFMA2 R58, R8.F32x2.HI_LO, UR5.F32, R163.reuse.F32 ;  /* 0x00000005083a7c49 */ /* 0x100fe200092000a3 */
[----:B------:R-:W-:Y:S01]  /*78a0*/  FMNMX R156, R156, -127, !PT ;  /* 0xc2fe00009c9c7809 */ /* 0x000fe20007800000 */
[--C-:B------:R-:W-:Y:S01]  /*78b0*/  FFMA2 R62, R12.F32x2.HI_LO, UR5.F32, R163.reuse.F32 ;  /* 0x000000050c3e7c49 */ /* 0x100fe200092000a3 */
[----:B------:R-:W3:Y:S01]  /*78c0*/  MUFU.EX2 R107, R107 ;  /* 0x0000006b006b7308 */ /* 0x000ee20000000800 */
[--C-:B------:R-:W-:Y:S01]  /*78d0*/  FFMA2 R64, R14.F32x2.HI_LO, UR5.F32, R163.reuse.F32 ;  /* 0x000000050e407c49 */ /* 0x100fe200092000a3 */
[----:B-1----:R-:W-:Y:S01]  /*78e0*/  F2FP.BF16.F32.PACK_AB R6, R105, R104 ;  /* 0x000000686906723e */ /* 0x002fe200000010ff */
[--C-:B------:R-:W-:Y:S01]  /*78f0*/  FFMA2 R66, R16.F32x2.HI_LO, UR5.F32, R163.reuse.F32 ;  /* 0x0000000510427c49 */ /* 0x100fe200092000a3 */
[----:B------:R-:W-:Y:S01]  /*7900*/  FMNMX R157, R157, -127, !PT ;  /* 0xc2fe00009d9d7809 */ /* 0x000fe20007800000 */
[----:B------:R-:W-:-:S02]  /*7910*/  FFMA2 R76, R76.F32x2.HI_LO, UR5.F32, R163.F32 ;  /* 0x000000054c4c7c49 */ /* 0x000fc400092000a3 */
[----:B------:R-:W-:Y:S01]  /*7920*/  FADD2.RM R74, R164.F32x2.HI_LO, 12582912 ;  /* 0x4b400000a44a744b */ /* 0x000fe20000204000 */
[----:B------:R-:W-:Y:S01]  /*7930*/  MUFU.EX2 R108, R108 ;  /* 0x0000006c006c7308 */ /* 0x000fe20000000800 */
[--C-:B------:R-:W-:Y:S02]  /*7940*/  FFMA2 R70, R70.F32x2.HI_LO, UR5.F32, R163.reuse.F32 ;  /* 0x0000000546467c49 */ /* 0x100fe400092000a3 */
        /* <DEDUP_REMOVED lines=13> */
[----:B------:R-:W3:Y:S01]  /*7a20*/  MUFU.EX2 R111, R111 ;  /* 0x0000006f006f7308 */ /* 0x000ee20000000800 */
[----:B-1----:R-:W-:Y:S01]  /*7a30*/  F2FP.BF16.F32.PACK_AB R8, R109, R108 ;  /* 0x0000006c6d08723e */ /* 0x002fe200000010ff */
[--C-:B------:R-:W-:Y:S01]  /*7a40*/  FFMA2 R98, R98.F32x2.HI_LO, UR5.F32, R163.reuse.F32 ;  /* 0x0000000562627c49 */ /* 0x100fe200092000a3 */
[----:B------:R-:W-:Y:S01]  /*7a50*/  FMNMX R94, R94, -127, !PT ;  /* 0xc2fe00005e5e7809 */ /* 0x000fe20007800000 */
[--C-:B------:R-:W-:Y:S01]  /*7a60*/  FFMA2 R38, R38.F32x2.HI_LO, UR5.F32, R163.reuse.F32 ;  /* 0x0000000526267c49 */ /* 0x100fe200092000a3 */
[----:B------:R-:W-:Y:S01]  /*7a70*/  FMNMX R95, R95, -127, !PT ;  /* 0xc2fe00005f5f7809 */ /* 0x000fe20007800000 */
[----:B------:R-:W-:-:S02]  /*7a80*/  FFMA2 R40, R40.F32x2.HI_LO, UR5.F32, R163.F32 ;  /* 0x0000000528287c49 */ /* 0x000fc400092000a3 */
        /* <DEDUP_REMOVED lines=11> */
[--C-:B------:R-:W-:Y:S01]  /*7b40*/  FFMA2 R22, R22.F32x2.HI_LO, UR5.F32, R163.reuse.F32 ;  /* 0x0000000516167c49 */ /* 0x100fe200092000a3 */
[----:B------:R-:W-:Y:S01]  /*7b50*/  FMNMX R52, R52, -127, !PT ;  /* 0xc2fe000034347809 */ /* 0x000fe20007800000 */
[--C-:B------:R-:W-:Y:S01]  /*7b60*/  FFMA2 R24, R24.F32x2.HI_LO, UR5.F32, R163.reuse.F32 ;  /* 0x0000000518187c49 */ /* 0x100fe200092000a3 */
[----:B------:R-:W-:Y:S01]  /*7b70*/  FMNMX R53, R53, -127, !PT ;  /* 0xc2fe000035357809 */ /* 0x000fe20007800000 */
[--C-:B------:R-:W-:Y:S02]  /*7b80*/  FFMA2 R26, R26.F32x2.HI_LO, UR5.F32, R163.reuse.F32 ;  /* 0x000000051a1a7c49 */ /* 0x100fe400092000a3 */
[--C-:B------:R-:W-:Y:S01]  /*7b90*/  FFMA2 R28, R28.F32x2.HI_LO, UR5.F32, R163.reuse.F32 ;  /* 0x000000051c1c7c49 */ /* 0x100fe200092000a3 */
[----:B------:R-:W2:Y:S01]  /*7ba0*/  MUFU.EX2 R115, R115 ;  /* 0x0000007300737308 */ /* 0x000ea20000000800 */
[----:B-1----:R-:W-:Y:S01]  /*7bb0*/  F2FP.BF16.F32.PACK_AB R10, R113, R112 ;  /* 0x00000070710a723e */ /* 0x002fe200000010ff */
[----:B------:R-:W-:-:S02]  /*7bc0*/  FFMA2 R30, R30.F32x2.HI_LO, UR5.F32, R163.F32 ;  /* 0x000000051e1e7c49 */ /* 0x000fc400092000a3 */
[--C-:B------:R-:W-:Y:S02]  /*7bd0*/  FFMA2 R32, R32.F32x2.HI_LO, UR5.F32, R163.reuse.F32 ;  /* 0x0000000520207c49 */ /* 0x100fe400092000a3 */
[----:B------:R-:W-:Y:S02]  /*7be0*/  FFMA2 R34, R34.F32x2.HI_LO, UR5.F32, R163.F32 ;  /* 0x0000000522227c49 */ /* 0x000fe400092000a3 */
[----:B------:R-:W-:Y:S08]  /*7bf0*/  MUFU.EX2 R116, R116 ;  /* 0x0000007400747308 */ /* 0x000ff00000000800 */
[----:B------:R-:W1:Y:S01]  /*7c00*/  MUFU.EX2 R117, R117 ;  /* 0x0000007500757308 */ /* 0x000e620000000800 */
[----:B--2---:R-:W-:-:S07]  /*7c10*/  F2FP.BF16.F32.PACK_AB R11, R115, R114 ;  /* 0x00000072730b723e */ /* 0x004fce00000010ff */
[----:B------:R-:W-:Y:S08]  /*7c20*/  MUFU.EX2 R118, R118 ;  /* 0x0000007600767308 */ /* 0x000ff00000000800 */
[----:B------:R-:W2:Y:S01]  /*7c30*/  MUFU.EX2 R119, R119 ;  /* 0x0000007700777308 */ /* 0x000ea20000000800 */
[----:B-1----:R-:W-:-:S07]  /*7c40*/  F2FP.BF16.F32.PACK_AB R12, R117, R116 ;  /* 0x00000074750c723e */ /* 0x002fce00000010ff */
[----:B------:R-:W-:Y:S08]  /*7c50*/  MUFU.EX2 R120, R120 ;  /* 0x0000007800787308 */ /* 0x000ff00000000800 */
[----:B------:R-:W1:Y:S01]  /*7c60*/  MUFU.EX2 R121, R121 ;  /* 0x0000007900797308 */ /* 0x000e620000000800 */
[----:B--2---:R-:W-:-:S07]  /*7c70*/  F2FP.BF16.F32.PACK_AB R13, R119, R118 ;  /* 0x00000076770d723e */ /* 0x004fce00000010ff */
[----:B------:R-:W-:Y:S08]  /*7c80*/  MUFU.EX2 R122, R122 ;  /* 0x0000007a007a7308 */ /* 0x000ff00000000800 */
[----:B------:R-:W2:Y:S01]  /*7c90*/  MUFU.EX2 R123, R123 ;  /* 0x0000007b007b7308 */ /* 0x000ea20000000800 */
[----:B-1----:R-:W-:-:S07]  /*7ca0*/  F2FP.BF16.F32.PACK_AB R14, R121, R120 ;  /* 0x00000078790e723e */ /* 0x002fce00000010ff */
[----:B------:R-:W-:Y:S08]  /*7cb0*/  MUFU.EX2 R68, R146 ;  /* 0x0000009200447308 */ /* 0x000ff00000000800 */
[----:B------:R1:W3:Y:S01]  /*7cc0*/  MUFU.EX2 R69, R147 ;  /* 0x0000009300457308 */ /* 0x0002e20000000800 */
[----:B--2---:R-:W-:-:S07]  /*7cd0*/  F2FP.BF16.F32.PACK_AB R15, R123, R122 ;  /* 0x0000007a7b0f723e */ /* 0x004fce00000010ff */
[----:B------:R-:W-:Y:S08]  /*7ce0*/  MUFU.EX2 R36, R126 ;  /* 0x0000007e00247308 */ /* 0x000ff00000000800 */
[----:B------:R2:W4:Y:S01]  /*7cf0*/  MUFU.EX2 R37, R127 ;  /* 0x0000007f00257308 */ /* 0x0005220000000800 */
[--C-:B-1----:R-:W-:Y:S01]  /*7d00*/  FFMA2 R146, R54.F32x2.HI_LO, UR5.F32, R163.reuse.F32 ;  /* 0x0000000536927c49 */ /* 0x102fe200092000a3 */
[----:B---3--:R-:W-:Y:S01]  /*7d10*/  F2FP.BF16.F32.PACK_AB R16, R69, R68 ;  /* 0x000000444510723e */ /* 0x008fe200000010ff */
[----:B------:R-:W-:Y:S01]  /*7d20*/  FFMA2 R54, R4.F32x2.HI_LO, UR5.F32, R163.F32 ;  /* 0x0000000504367c49 */ /* 0x000fe200092000a3 */
[----:B------:R-:W-:-:S02]  /*7d30*/  F2FP.BF16.F32.PACK_AB R4, R101, R100 ;  /* 0x000000646504723e */ /* 0x000fc400000010ff */
[----:B------:R-:W-:Y:S02]  /*7d40*/  F2FP.BF16.F32.PACK_AB R5, R103, R102 ;  /* 0x000000666705723e */ /* 0x000fe400000010ff */
[----:B------:R-:W-:Y:S01]  /*7d50*/  MUFU.EX2 R128, R128 ;  /* 0x0000008000807308 */ /* 0x000fe20000000800 */
[----:B------:R-:W-:Y:S02]  /*7d60*/  FMNMX R146, R146, -127, !PT ;  /* 0xc2fe000092927809 */ /* 0x000fe40007800000 */
[----:B------:R-:W-:-:S05]  /*7d70*/  FMNMX R147, R147, -127, !PT ;  /* 0xc2fe000093937809 */ /* 0x000fca0007800000 */
[----:B------:R-:W1:Y:S01]  /*7d80*/  MUFU.EX2 R129, R129 ;  /* 0x0000008100817308 */ /* 0x000e620000000800 */
[----:B--2---:R-:W-:Y:S01]  /*7d90*/  FFMA2 R126, R18.F32x2.HI_LO, UR5.F32, R163.F32 ;  /* 0x00000005127e7c49 */ /* 0x004fe200092000a3 */
[----:B----4-:R-:W-:Y:S01]  /*7da0*/  F2FP.BF16.F32.PACK_AB R17, R37, R36 ;  /* 0x000000242511723e */ /* 0x010fe200000010ff */
[----:B------:R-:W-:-:S05]  /*7db0*/  IMAD.MOV.U32 R163, RZ, RZ, 0x3d9df09d ;  /* 0x3d9df09dffa37424 */ /* 0x000fca00078e00ff */
[----:B------:R-:W-:Y:S08]  /*7dc0*/  MUFU.EX2 R130, R130 ;  /* 0x0000008200827308 */ /* 0x000ff00000000800 */
[----:B------:R-:W2:Y:S01]  /*7dd0*/  MUFU.EX2 R131, R131 ;  /* 0x0000008300837308 */ /* 0x000ea20000000800 */
[----:B-1----:R-:W-:-:S07]  /*7de0*/  F2FP.BF16.F32.PACK_AB R18, R129, R128 ;  /* 0x000000808112723e */ /* 0x002fce00000010ff */
[----:B------:R-:W-:Y:S08]  /*7df0*/  MUFU.EX2 R124, R124 ;  /* 0x0000007c007c7308 */ /* 0x000ff00000000800 */
[----:B------:R-:W1:Y:S01]  /*7e00*/  MUFU.EX2 R125, R125 ;  /* 0x0000007d007d7308 */ /* 0x000e620000000800 */
[----:B--2---:R-:W-:Y:S01]  /*7e10*/  F2FP.BF16.F32.PACK_AB R19, R131, R130 ;  /* 0x000000828313723e */ /* 0x004fe200000010ff */
[----:B------:R2:W-:Y:S06]  /*7e20*/  BAR.ARV R132, 0x40 ;  /* 0x000100840000751d */ /* 0x0005ec0000002000 */
[----:B------:R-:W-:Y:S01]  /*7e30*/  MUFU.EX2 R70, R70 ;  /* 0x0000004600467308 */ /* 0x000fe20000000800 */
[----:B------:R3:W-:Y:S01]  /*7e40*/  STTM.x16 tmem[UR4], R4 ;  /* 0x00000004000079ed */ /* 0x0007e20008240004 */
[----:B------:R-:W-:-:S06]  /*7e50*/  R2UR UR4, R143 ;  /* 0x000000008f0472ca */ /* 0x000fcc00000e0000 */
[----:B------:R-:W4:Y:S08]  /*7e60*/  MUFU.EX2 R71, R71 ;  /* 0x0000004700477308 */ /* 0x000f300000000800 */
[----:B------:R-:W-:Y:S08]  /*7e70*/  MUFU.EX2 R72, R72 ;  /* 0x0000004800487308 */ /* 0x000ff00000000800 */
[----:B------:R-:W-:Y:S08]  /*7e80*/  MUFU.EX2 R73, R73 ;  /* 0x0000004900497308 */ /* 0x000ff00000000800 */
[----:B------:R-:W-:Y:S08]  /*7e90*/  MUFU.EX2 R78, R78 ;  /* 0x0000004e004e7308 */ /* 0x000ff00000000800 */
[----:B------:R-:W5:Y:S08]  /*7ea0*/  MUFU.EX2 R79, R79 ;  /* 0x0000004f004f7308 */ /* 0x000f700000000800 */
[----:B------:R-:W-:Y:S01]  /*7eb0*/  MUFU.EX2 R80, R80 ;  /* 0x0000005000507308 */ /* 0x000fe20000000800 */
[----:B---3--:R-:W-:-:S07]  /*7ec0*/  FMNMX R4, R76, -127, !PT ;  /* 0xc2fe00004c047809 */ /* 0x008fce0007800000 */
[----:B------:R-:W3:Y:S01]  /*7ed0*/  MUFU.EX2 R81, R81 ;  /* 0x0000005100517308 */ /* 0x000ee20000000800 */
[----:B------:R-:W-:Y:S01]  /*7ee0*/  FMNMX R5, R77, -127, !PT ;  /* 0xc2fe00004d057809 */ /* 0x000fe20007800000 */
[----:B------:R-:W-:Y:S01]  /*7ef0*/  FADD2 R76, R74.F32x2.HI_LO, -12582912 ;  /* 0xcb4000004a4c744b */ /* 0x000fe20000200000 */
[----:B------:R-:W-:Y:S02]  /*7f00*/  FMNMX R10, R86, -127, !PT ;  /* 0xc2fe0000560a7809 */ /* 0x000fe40007800000 */
[----:B------:R-:W-:Y:S01]  /*7f10*/  FMNMX R11, R87, -127, !PT ;  /* 0xc2fe0000570b7809 */ /* 0x000fe20007800000 */
[----:B------:R-:W-:Y:S02]  /*7f20*/  FADD2 R164, R164.F32x2.HI_LO, -R76.F32x2.HI_LO ;  /* 0x8000004ca4a4724b */ /* 0x000fe40000000000 */
[----:B------:R-:W-:Y:S01]  /*7f30*/  FADD2.RM R76, R4.F32x2.HI_LO, 12582912 ;  /* 0x4b400000044c744b */ /* 0x000fe20000204000 */
[----:B------:R-:W-:Y:S01]  /*7f40*/  MUFU.EX2 R82, R82 ;  /* 0x0000005200527308 */ /* 0x000fe20000000800 */
[----:B------:R-:W-:-:S02]  /*7f50*/  FADD2.RM R86, R10.F32x2.HI_LO, 12582912 ;  /* 0x4b4000000a56744b */ /* 0x000fc40000204000 */
[----:B------:R-:W-:Y:S02]  /*7f60*/  FADD2 R6, R76.F32x2.HI_LO, -12582912 ;  /* 0xcb4000004c06744b */ /* 0x000fe40000200000 */
[----:B------:R-:W-:Y:S02]  /*7f70*/  FADD2 R14, R86.F32x2.HI_LO, -12582912 ;  /* 0xcb400000560e744b */ /* 0x000fe40000200000 */
[----:B------:R-:W-:Y:S01]  /*7f80*/  FADD2 R4, R4.F32x2.HI_LO, -R6.F32x2.HI_LO ;  /* 0x800000060404724b */ /* 0x000fe20000000000 */
[----:B------:R-:W1:Y:S01]  /*7f90*/  MUFU.EX2 R83, R83 ;  /* 0x0000005300537308 */ /* 0x000e620000000800 */
[----:B------:R-:W-:Y:S02]  /*7fa0*/  FADD2 R10, R10.F32x2.HI_LO, -R14.F32x2.HI_LO ;  /* 0x8000000e0a0a724b */ /* 0x000fe40000000000 */
[-C--:B------:R-:W-:Y:S02]  /*7fb0*/  FFMA2 R6, R4.F32x2.HI_LO, R163.reuse.F32, 0.22756439447402954102 ;  /* 0x3e6906a404067449 */ /* 0x080fe400012000a3 */
[----:B------:R-:W-:-:S02]  /*7fc0*/  FFMA2 R8, R164.F32x2.HI_LO, R163.F32, 0.22756439447402954102 ;  /* 0x3e6906a4a4087449 */ /* 0x000fc400012000a3 */
[----:B------:R-:W-:Y:S01]  /*7fd0*/  FFMA2 R6, R6.F32x2.HI_LO, R4.F32x2.HI_LO, 0.69514614343643188477 ;  /* 0x3f31f51906067449 */ /* 0x000fe20000200004 */
[----:B------:R-:W-:Y:S01]  /*7fe0*/  MUFU.EX2 R88, R88 ;  /* 0x0000005800587308 */ /* 0x000fe20000000800 */
[----:B------:R-:W-:Y:S02]  /*7ff0*/  FFMA2 R8, R8.F32x2.HI_LO, R164.F32x2.HI_LO, 0.69514614343643188477 ;  /* 0x3f31f51908087449 */ /* 0x000fe400002000a4 */
[----:B------:R-:W-:Y:S02]  /*8000*/  FFMA2 R4, R6.F32x2.HI_LO, R4.F32x2.HI_LO, 1 ;  /* 0x3f80000006047449 */ /* 0x000fe40000200004 */
[----:B------:R-:W-:Y:S02]  /*8010*/  FADD2.RM R6, R144.F32x2.HI_LO, 12582912 ;  /* 0x4b4000009006744b */ /* 0x000fe40000204000 */
[----:B------:R-:W-:Y:S01]  /*8020*/  FFMA2 R8, R8.F32x2.HI_LO, R164.F32x2.HI_LO, 1 ;  /* 0x3f80000008087449 */ /* 0x000fe200002000a4 */
[----:B------:R-:W1:Y:S01]  /*8030*/  MUFU.EX2 R89, R89 ;  /* 0x0000005900597308 */ /* 0x000e620000000800 */
[----:B------:R-:W-:-:S02]  /*8040*/  FADD2 R12, R6.F32x2.HI_LO, -12582912 ;  /* 0xcb400000060c744b */ /* 0x000fc40000200000 */
[----:B------:R-:W-:Y:S01]  /*8050*/  IMAD R76, R76, 0x800000, R4 ;  /* 0x008000004c4c7824 */ /* 0x000fe200078e0204 */
[----:B------:R-:W-:Y:S01]  /*8060*/  FMNMX R164, R42, -127, !PT ;  /* 0xc2fe00002aa47809 */ /* 0x000fe20007800000 */
[----:B------:R-:W-:Y:S02]  /*8070*/  IMAD R74, R74, 0x800000, R8 ;  /* 0x008000004a4a7824 */ /* 0x000fe400078e0208 */
[----:B------:R-:W-:Y:S02]  /*8080*/  FADD2 R12, R144.F32x2.HI_LO, -R12.F32x2.HI_LO ;  /* 0x8000000c900c724b */ /* 0x000fe40000000000 */
[----:B------:R-:W-:Y:S02]  /*8090*/  IMAD R75, R75, 0x800000, R9 ;  /* 0x008000004b4b7824 */ /* 0x000fe400078e0209 */
[----:B------:R-:W-:Y:S01]  /*80a0*/  FADD2.RM R144, R94.F32x2.HI_LO, 12582912 ;  /* 0x4b4000005e90744b */ /* 0x000fe20000204000 */
[----:B------:R-:W-:Y:S01]  /*80b0*/  MUFU.EX2 R90, R90 ;  /* 0x0000005a005a7308 */ /* 0x000fe20000000800 */
[----:B------:R-:W-:-:S02]  /*80c0*/  FFMA2 R14, R12.F32x2.HI_LO, R163.F32, 0.22756439447402954102 ;  /* 0x3e6906a40c0e7449 */ /* 0x000fc400012000a3 */
[----:B------:R-:W-:Y:S01]  /*80d0*/  IMAD R77, R77, 0x800000, R5 ;  /* 0x008000004d4d7824 */ /* 0x000fe200078e0205 */
[----:B------:R-:W-:Y:S01]  /*80e0*/  FMNMX R165, R43, -127, !PT ;  /* 0xc2fe00002ba57809 */ /* 0x000fe20007800000 */
[----:B------:R-:W-:Y:S01]  /*80f0*/  FFMA2 R14, R14.F32x2.HI_LO, R12.F32x2.HI_LO, 0.69514614343643188477 ;  /* 0x3f31f5190e0e7449 */ /* 0x000fe2000020000c */
[----:B-1----:R-:W-:Y:S02]  /*8100*/  F2FP.BF16.F32.PACK_AB R4, R125, R124 ;  /* 0x0000007c7d04723e */ /* 0x002fe400000010ff */
[----:B------:R-:W1:Y:S01]  /*8110*/  MUFU.EX2 R91, R91 ;  /* 0x0000005b005b7308 */ /* 0x000e620000000800 */
[----:B------:R-:W-:Y:S01]  /*8120*/  FFMA2 R12, R14.F32x2.HI_LO, R12.F32x2.HI_LO, 1 ;  /* 0x3f8000000e0c7449 */ /* 0x000fe2000020000c */
[----:B----4-:R-:W-:Y:S01]  /*8130*/  F2FP.BF16.F32.PACK_AB R5, R71, R70 ;  /* 0x000000464705723e */ /* 0x010fe200000010ff */
[----:B------:R-:W-:Y:S01]  /*8140*/  FFMA2 R14, R10.F32x2.HI_LO, R163.F32, 0.22756439447402954102 ;  /* 0x3e6906a40a0e7449 */ /* 0x000fe200012000a3 */
[----:B-----5:R-:W-:Y:S01]  /*8150*/  F2FP.BF16.F32.PACK_AB R9, R79, R78 ;  /* 0x0000004e4f09723e */ /* 0x020fe200000010ff */
[----:B------:R-:W-:Y:S01]  /*8160*/  FADD2.RM R42, R164.F32x2.HI_LO, 12582912 ;  /* 0x4b400000a42a744b */ /* 0x000fe20000204000 */
[----:B------:R-:W-:Y:S01]  /*8170*/  F2FP.BF16.F32.PACK_AB R8, R77, R76 ;  /* 0x0000004c4d08723e */ /* 0x000fe200000010ff */
[-C--:B------:R-:W-:Y:S01]  /*8180*/  FFMA2 R14, R14.F32x2.HI_LO, R10.reuse.F32x2.HI_LO, 0.69514614343643188477 ;  /* 0x3f31f5190e0e7449 */ /* 0x080fe2000020000a */
[----:B------:R-:W-:Y:S03]  /*8190*/  MUFU.EX2 R92, R92 ;  /* 0x0000005c005c7308 */ /* 0x000fe60000000800 */
[----:B------:R-:W-:-:S02]  /*81a0*/  FFMA2 R10, R14.F32x2.HI_LO, R10.F32x2.HI_LO, 1 ;  /* 0x3f8000000e0a7449 */ /* 0x000fc4000020000a */
[----:B------:R-:W-:Y:S02]  /*81b0*/  FADD2 R14, R144.F32x2.HI_LO, -12582912 ;  /* 0xcb400000900e744b */ /* 0x000fe40000200000 */
[----:B------:R-:W-:Y:S01]  /*81c0*/  IMAD R86, R86, 0x800000, R10 ;  /* 0x0080000056567824 */ /* 0x000fe200078e020a */
[----:B------:R-:W-:Y:S01]  /*81d0*/  MUFU.EX2 R93, R93 ;  /* 0x0000005d005d7308 */ /* 0x000fe20000000800 */
[----:B------:R-:W-:Y:S02]  /*81e0*/  FADD2 R14, R94.F32x2.HI_LO, -R14.F32x2.HI_LO ;  /* 0x8000000e5e0e724b */ /* 0x000fe40000000000 */
[----:B------:R-:W-:Y:S01]  /*81f0*/  IMAD R94, R6, 0x800000, R12 ;  /* 0x00800000065e7824 */ /* 0x000fe200078e020c */
[----:B------:R-:W-:Y:S01]  /*8200*/  F2FP.BF16.F32.PACK_AB R6, R73, R72 ;  /* 0x000000484906723e */ /* 0x000fe200000010ff */
[----:B------:R-:W-:Y:S02]  /*8210*/  IMAD R95, R7, 0x800000, R13 ;  /* 0x00800000075f7824 */ /* 0x000fe400078e020d */
[----:B------:R-:W-:-:S02]  /*8220*/  FFMA2 R16, R14.F32x2.HI_LO, R163.F32, 0.22756439447402954102 ;  /* 0x3e6906a40e107449 */ /* 0x000fc400012000a3 */
[----:B------:R-:W-:Y:S01]  /*8230*/  IMAD R87, R87, 0x800000, R11 ;  /* 0x0080000057577824 */ /* 0x000fe200078e020b */
[----:B---3--:R-:W-:Y:S01]  /*8240*/  F2FP.BF16.F32.PACK_AB R10, R81, R80 ;  /* 0x00000050510a723e */ /* 0x008fe200000010ff */
[----:B------:R-:W-:Y:S01]  /*8250*/  MUFU.EX2 R98, R98 ;  /* 0x0000006200627308 */ /* 0x000fe20000000800 */
[----:B------:R-:W-:Y:S01]  /*8260*/  FFMA2 R16, R16.F32x2.HI_LO, R14.F32x2.HI_LO, 0.69514614343643188477 ;  /* 0x3f31f51910107449 */ /* 0x000fe2000020000e */
[----:B------:R-:W-:Y:S02]  /*8270*/  F2FP.BF16.F32.PACK_AB R11, R83, R82 ;  /* 0x00000052530b723e */ /* 0x000fe400000010ff */
[----:B------:R-:W-:Y:S01]  /*8280*/  F2FP.BF16.F32.PACK_AB R7, R75, R74 ;  /* 0x0000004a4b07723e */ /* 0x000fe200000010ff */
[----:B------:R-:W-:Y:S01]  /*8290*/  FFMA2 R14, R16.F32x2.HI_LO, R14.F32x2.HI_LO, 1 ;  /* 0x3f800000100e7449 */ /* 0x000fe2000020000e */
[----:B------:R-:W-:Y:S02]  /*82a0*/  FMNMX R16, R96, -127, !PT ;  /* 0xc2fe000060107809 */ /* 0x000fe40007800000 */
[----:B------:R-:W-:Y:S01]  /*82b0*/  FMNMX R17, R97, -127, !PT ;  /* 0xc2fe000061117809 */ /* 0x000fe20007800000 */
[----:B------:R-:W3:Y:S01]  /*82c0*/  MUFU.EX2 R99, R99 ;  /* 0x0000006300637308 */ /* 0x000ee20000000800 */
[----:B------:R-:W-:Y:S01]  /*82d0*/  IMAD R144, R144, 0x800000, R14 ;  /* 0x0080000090907824 */ /* 0x000fe200078e020e */
[----:B------:R-:W-:Y:S01]  /*82e0*/  F2FP.BF16.F32.PACK_AB R14, R89, R88 ;  /* 0x00000058590e723e */ /* 0x000fe200000010ff */
[----:B------:R-:W-:-:S02]  /*82f0*/  IMAD R145, R145, 0x800000, R15 ;  /* 0x0080000091917824 */ /* 0x000fc400078e020f */
[----:B------:R-:W-:Y:S01]  /*8300*/  FADD2.RM R96, R16.F32x2.HI_LO, 12582912 ;  /* 0x4b4000001060744b */ /* 0x000fe20000204000 */
[----:B-1----:R-:W-:Y:S02]  /*8310*/  F2FP.BF16.F32.PACK_AB R15, R91, R90 ;  /* 0x0000005a5b0f723e */ /* 0x002fe400000010ff */
[----:B------:R-:W-:Y:S01]  /*8320*/  F2FP.BF16.F32.PACK_AB R12, R95, R94 ;  /* 0x0000005e5f0c723e */ /* 0x000fe200000010ff */
[----:B------:R-:W-:Y:S01]  /*8330*/  FADD2 R18, R96.F32x2.HI_LO, -12582912 ;  /* 0xcb4000006012744b */ /* 0x000fe20000200000 */
[----:B------:R-:W-:Y:S01]  /*8340*/  F2FP.BF16.F32.PACK_AB R13, R87, R86 ;  /* 0x00000056570d723e */ /* 0x000fe200000010ff */
[----:B------:R-:W-:Y:S02]  /*8350*/  MUFU.EX2 R84, R84 ;  /* 0x0000005400547308 */ /* 0x000fe40000000800 */
[----:B------:R-:W-:-:S04]  /*8360*/  FADD2 R16, R16.F32x2.HI_LO, -R18.F32x2.HI_LO ;  /* 0x800000121010724b */ /* 0x000fc80000000000 */
[----:B------:R-:W-:Y:S02]  /*8370*/  FFMA2 R18, R16.F32x2.HI_LO, R163.F32, 0.22756439447402954102 ;  /* 0x3e6906a410127449 */ /* 0x000fe400012000a3 */
[----:B------:R-:W-:Y:S02]  /*8380*/  MUFU.EX2 R85, R85 ;  /* 0x0000005500557308 */ /* 0x000fe40000000800 */
[----:B------:R-:W-:-:S04]  /*8390*/  FFMA2 R18, R18.F32x2.HI_LO, R16.F32x2.HI_LO, 0.69514614343643188477 ;  /* 0x3f31f51912127449 */ /* 0x000fc80000200010 */
[----:B------:R-:W-:Y:S01]  /*83a0*/  FFMA2 R16, R18.F32x2.HI_LO, R16.F32x2.HI_LO, 1 ;  /* 0x3f80000012107449 */ /* 0x000fe20000200010 */
[----:B---3--:R-:W-:Y:S01]  /*83b0*/  F2FP.BF16.F32.PACK_AB R19, R99, R98 ;  /* 0x000000626313723e */ /* 0x008fe200000010ff */
[----:B------:R-:W-:Y:S02]  /*83c0*/  MUFU.EX2 R38, R38 ;  /* 0x0000002600267308 */ /* 0x000fe40000000800 */
[----:B------:R-:W-:Y:S01]  /*83d0*/  IMAD R96, R96, 0x800000, R16 ;  /* 0x0080000060607824 */ /* 0x000fe200078e0210 */
[----:B------:R-:W-:Y:S01]  /*83e0*/  F2FP.BF16.F32.PACK_AB R16, R93, R92 ;  /* 0x0000005c5d10723e */ /* 0x000fe200000010ff */
[----:B------:R-:W-:Y:S01]  /*83f0*/  IMAD R97, R97, 0x800000, R17 ;  /* 0x0080000061617824 */ /* 0x000fe200078e0211 */
[----:B------:R-:W-:-:S03]  /*8400*/  F2FP.BF16.F32.PACK_AB R17, R145, R144 ;  /* 0x000000909111723e */ /* 0x000fc600000010ff */
[----:B------:R-:W-:Y:S01]  /*8410*/  MUFU.EX2 R39, R39 ;  /* 0x0000002700277308 */ /* 0x000fe20000000800 */
[----:B------:R-:W-:-:S04]  /*8420*/  F2FP.BF16.F32.PACK_AB R18, R97, R96 ;  /* 0x000000606112723e */ /* 0x000fc800000010ff */
[----:B------:R1:W-:Y:S01]  /*8430*/  STTM.x16 tmem[UR4], R4 ;  /* 0x00000004000079ed */ /* 0x0003e20008240004 */
[----:B------:R-:W-:Y:S02]  /*8440*/  R2UR UR4, R142 ;  /* 0x000000008e0472ca */ /* 0x000fe400000e0000 */
[----:B------:R-:W-:Y:S08]  /*8450*/  MUFU.EX2 R40, R40 ;  /* 0x0000002800287308 */ /* 0x000ff00000000800 */
[----:B------:R-:W-:Y:S08]  /*8460*/  MUFU.EX2 R41, R41 ;  /* 0x0000002900297308 */ /* 0x000ff00000000800 */
[----:B------:R-:W-:Y:S08]  /*8470*/  MUFU.EX2 R46, R46 ;  /* 0x0000002e002e7308 */ /* 0x000ff00000000800 */
[----:B------:R-:W3:Y:S08]  /*8480*/  MUFU.EX2 R47, R47 ;  /* 0x0000002f002f7308 */ /* 0x000ef00000000800 */
[----:B------:R-:W-:Y:S08]  /*8490*/  MUFU.EX2 R48, R48 ;  /* 0x0000003000307308 */ /* 0x000ff00000000800 */
[----:B------:R-:W4:Y:S08]  /*84a0*/  MUFU.EX2 R49, R49 ;  /* 0x0000003100317308 */ /* 0x000f300000000800 */
[----:B------:R-:W-:Y:S01]  /*84b0*/  MUFU.EX2 R50, R50 ;  /* 0x0000003200327308 */ /* 0x000fe20000000800 */
[----:B-1----:R-:W-:-:S02]  /*84c0*/  FMNMX R4, R44, -127, !PT ;  /* 0xc2fe00002c047809 */ /* 0x002fc40007800000 */
[----:B------:R-:W-:Y:S01]  /*84d0*/  FMNMX R5, R45, -127, !PT ;  /* 0xc2fe00002d057809 */ /* 0x000fe20007800000 */
[----:B------:R-:W-:-:S04]  /*84e0*/  FADD2 R44, R42.F32x2.HI_LO, -12582912 ;  /* 0xcb4000002a2c744b */ /* 0x000fc80000200000 */
[----:B------:R-:W1:Y:S01]  /*84f0*/  MUFU.EX2 R51, R51 ;  /* 0x0000003300337308 */ /* 0x000e620000000800 */
[----:B------:R-:W-:Y:S02]  /*8500*/  FADD2 R164, R164.F32x2.HI_LO, -R44.F32x2.HI_LO ;  /* 0x8000002ca4a4724b */ /* 0x000fe40000000000 */
[----:B------:R-:W-:Y:S02]  /*8510*/  FADD2.RM R44, R4.F32x2.HI_LO, 12582912 ;  /* 0x4b400000042c744b */ /* 0x000fe40000204000 */
[----:B------:R-:W-:Y:S02]  /*8520*/  FFMA2 R8, R164.F32x2.HI_LO, R163.F32, 0.22756439447402954102 ;  /* 0x3e6906a4a4087449 */ /* 0x000fe400012000a3 */
[----:B------:R-:W-:Y:S01]  /*8530*/  FADD2 R6, R44.F32x2.HI_LO, -12582912 ;  /* 0xcb4000002c06744b */ /* 0x000fe20000200000 */
[----:B------:R-:W-:Y:S01]  /*8540*/  MUFU.EX2 R148, R148 ;  /* 0x0000009400947308 */ /* 0x000fe20000000800 */
[----:B------:R-:W-:Y:S02]  /*8550*/  FFMA2 R8, R8.F32x2.HI_LO, R164.F32x2.HI_LO, 0.69514614343643188477 ;  /* 0x3f31f51908087449 */ /* 0x000fe400002000a4 */
[----:B------:R-:W-:-:S02]  /*8560*/  FADD2 R4, R4.F32x2.HI_LO, -R6.F32x2.HI_LO ;  /* 0x800000060404724b */ /* 0x000fc40000000000 */
[----:B------:R-:W-:Y:S02]  /*8570*/  FFMA2 R8, R8.F32x2.HI_LO, R164.F32x2.HI_LO, 1 ;  /* 0x3f80000008087449 */ /* 0x000fe400002000a4 */
[----:B------:R-:W-:Y:S02]  /*8580*/  IMAD.U32 R164, R140, -0x80000000, RZ ;  /* 0x800000008ca47824 */ /* 0x000fe400078e00ff */
[----:B------:R-:W-:Y:S01]  /*8590*/  FFMA2 R6, R4.F32x2.HI_LO, R163.F32, 0.22756439447402954102 ;  /* 0x3e6906a404067449 */ /* 0x000fe200012000a3 */
[----:B------:R-:W5:Y:S01]  /*85a0*/  MUFU.EX2 R149, R149 ;  /* 0x0000009500957308 */ /* 0x000f620000000800 */
[----:B------:R-:W-:Y:S02]  /*85b0*/  IMAD R42, R42, 0x800000, R8 ;  /* 0x008000002a2a7824 */ /* 0x000fe400078e0208 */
[----:B------:R-:W-:Y:S02]  /*85c0*/  FFMA2 R6, R6.F32x2.HI_LO, R4.F32x2.HI_LO, 0.69514614343643188477 ;  /* 0x3f31f51906067449 */ /* 0x000fe40000200004 */
[----:B------:R-:W-:Y:S01]  /*85d0*/  IMAD R43, R43, 0x800000, R9 ;  /* 0x008000002b2b7824 */ /* 0x000fe200078e0209 */
[----:B---3--:R-:W-:Y:S01]  /*85e0*/  F2FP.BF16.F32.PACK_AB R9, R47, R46 ;  /* 0x0000002e2f09723e */ /* 0x008fe200000010ff */
[----:B------:R-:W-:Y:S01]  /*85f0*/  FFMA2 R4, R6.F32x2.HI_LO, R4.F32x2.HI_LO, 1 ;  /* 0x3f80000006047449 */ /* 0x000fe20000200004 */
[----:B------:R-:W-:Y:S01]  /*8600*/  MUFU.EX2 R150, R150 ;  /* 0x0000009600967308 */ /* 0x000fe20000000800 */
[----:B------:R-:W-:-:S02]  /*8610*/  FADD2.RM R6, R52.F32x2.HI_LO, 12582912 ;  /* 0x4b4000003406744b */ /* 0x000fc40000204000 */
[----:B------:R-:W-:Y:S01]  /*8620*/  IMAD R44, R44, 0x800000, R4 ;  /* 0x008000002c2c7824 */ /* 0x000fe200078e0204 */
[----:B------:R-:W-:Y:S01]  /*8630*/  F2FP.BF16.F32.PACK_AB R4, R85, R84 ;  /* 0x000000545504723e */ /* 0x000fe200000010ff */
[----:B------:R-:W-:Y:S02]  /*8640*/  FADD2 R10, R6.F32x2.HI_LO, -12582912 ;  /* 0xcb400000060a744b */ /* 0x000fe40000200000 */
[----:B------:R-:W-:Y:S01]  /*8650*/  IMAD R45, R45, 0x800000, R5 ;  /* 0x008000002d2d7824 */ /* 0x000fe200078e0205 */
[----:B------:R-:W-:Y:S01]  /*8660*/  F2FP.BF16.F32.PACK_AB R5, R39, R38 ;  /* 0x000000262705723e */ /* 0x000fe200000010ff */
[----:B------:R-:W3:Y:S01]  /*8670*/  MUFU.EX2 R151, R151 ;  /* 0x0000009700977308 */ /* 0x000ee20000000800 */
[----:B------:R-:W-:Y:S02]  /*8680*/  FADD2 R10, R52.F32x2.HI_LO, -R10.F32x2.HI_LO ;  /* 0x8000000a340a724b */ /* 0x000fe40000000000 */
[----:B------:R-:W-:Y:S01]  /*8690*/  FADD2.RM R52, R146.F32x2.HI_LO, 12582912 ;  /* 0x4b4000009234744b */ /* 0x000fe20000204000 */
[----:B------:R-:W-:-:S03]  /*86a0*/  F2FP.BF16.F32.PACK_AB R8, R45, R44 ;  /* 0x0000002c2d08723e */ /* 0x000fc600000010ff */
[----:B------:R-:W-:Y:S01]  /*86b0*/  FADD2 R12, R52.F32x2.HI_LO, -12582912 ;  /* 0xcb400000340c744b */ /* 0x000fe20000200000 */
[----:B------:R-:W-:Y:S03]  /*86c0*/  MUFU.EX2 R152, R152 ;  /* 0x0000009800987308 */ /* 0x000fe60000000800 */
[----:B------:R-:W-:Y:S02]  /*86d0*/  FADD2 R12, R146.F32x2.HI_LO, -R12.F32x2.HI_LO ;  /* 0x8000000c920c724b */ /* 0x000fe40000000000 */
[----:B------:R-:W-:-:S03]  /*86e0*/  FFMA2 R146, R10.F32x2.HI_LO, R163.F32, 0.22756439447402954102 ;  /* 0x3e6906a40a927449 */ /* 0x000fc600012000a3 */
[----:B------:R-:W-:Y:S01]  /*86f0*/  MUFU.EX2 R153, R153 ;  /* 0x0000009900997308 */ /* 0x000fe20000000800 */
[----:B------:R-:W-:-:S04]  /*8700*/  FFMA2 R146, R146.F32x2.HI_LO, R10.F32x2.HI_LO, 0.69514614343643188477 ;  /* 0x3f31f51992927449 */ /* 0x000fc8000020000a */
[----:B------:R-:W-:Y:S02]  /*8710*/  FFMA2 R146, R146.F32x2.HI_LO, R10.F32x2.HI_LO, 1 ;  /* 0x3f80000092927449 */ /* 0x000fe4000020000a */
[----:B------:R-:W-:Y:S01]  /*8720*/  FFMA2 R10, R12.F32x2.HI_LO, R163.F32, 0.22756439447402954102 ;  /* 0x3e6906a40c0a7449 */ /* 0x000fe200012000a3 */
[----:B------:R-:W-:Y:S01]  /*8730*/  MUFU.EX2 R158, R158 ;  /* 0x0000009e009e7308 */ /* 0x000fe20000000800 */
[----:B------:R-:W-:Y:S01]  /*8740*/  IMAD R146, R6, 0x800000, R146 ;  /* 0x0080000006927824 */ /* 0x000fe200078e0292 */
[----:B------:R-:W-:Y:S01]  /*8750*/  F2FP.BF16.F32.PACK_AB R6, R41, R40 ;  /* 0x000000282906723e */ /* 0x000fe200000010ff */
[----:B------:R-:W-:Y:S02]  /*8760*/  FFMA2 R10, R10.F32x2.HI_LO, R12.F32x2.HI_LO, 0.69514614343643188477 ;  /* 0x3f31f5190a0a7449 */ /* 0x000fe4000020000c */
[----:B------:R-:W-:Y:S01]  /*8770*/  IMAD R147, R7, 0x800000, R147 ;  /* 0x0080000007937824 */ /* 0x000fe200078e0293 */
[----:B------:R-:W-:Y:S01]  /*8780*/  F2FP.BF16.F32.PACK_AB R7, R43, R42 ;  /* 0x0000002a2b07723e */ /* 0x000fe200000010ff */
[----:B------:R-:W-:Y:S01]  /*8790*/  FFMA2 R10, R10.F32x2.HI_LO, R12.F32x2.HI_LO, 1 ;  /* 0x3f8000000a0a7449 */ /* 0x000fe2000020000c */
[----:B------:R-:W2:Y:S01]  /*87a0*/  MUFU.EX2 R159, R159 ;  /* 0x0000009f009f7308 */ /* 0x000ea20000000800 */
[----:B------:R-:W-:-:S02]  /*87b0*/  FADD2.RM R12, R154.F32x2.HI_LO, 12582912 ;  /* 0x4b4000009a0c744b */ /* 0x000fc40000204000 */
[----:B------:R-:W-:Y:S01]  /*87c0*/  IMAD R52, R52, 0x800000, R10 ;  /* 0x0080000034347824 */ /* 0x000fe200078e020a */
[----:B----4-:R-:W-:Y:S01]  /*87d0*/  F2FP.BF16.F32.PACK_AB R10, R49, R48 ;  /* 0x00000030310a723e */ /* 0x010fe200000010ff */
[----:B------:R-:W-:Y:S02]  /*87e0*/  FADD2 R14, R12.F32x2.HI_LO, -12582912 ;  /* 0xcb4000000c0e744b */ /* 0x000fe40000200000 */
[----:B------:R-:W-:Y:S01]  /*87f0*/  IMAD R53, R53, 0x800000, R11 ;  /* 0x0080000035357824 */ /* 0x000fe200078e020b */
[----:B-1----:R-:W-:Y:S01]  /*8800*/  F2FP.BF16.F32.PACK_AB R11, R51, R50 ;  /* 0x00000032330b723e */ /* 0x002fe200000010ff */
[----:B------:R-:W-:Y:S01]  /*8810*/  MUFU.EX2 R54, R54 ;  /* 0x0000003600367308 */ /* 0x000fe20000000800 */
[----:B------:R-:W-:Y:S02]  /*8820*/  FADD2 R14, R154.F32x2.HI_LO, -R14.F32x2.HI_LO ;  /* 0x8000000e9a0e724b */ /* 0x000fe40000000000 */
[----:B------:R-:W-:Y:S02]  /*8830*/  FADD2.RM R154, R156.F32x2.HI_LO, 12582912 ;  /* 0x4b4000009c9a744b */ /* 0x000fe40000204000 */
[----:B------:R-:W-:-:S03]  /*8840*/  FFMA2 R16, R14.F32x2.HI_LO, R163.F32, 0.22756439447402954102 ;  /* 0x3e6906a40e107449 */ /* 0x000fc600012000a3 */
[----:B------:R-:W1:Y:S01]  /*8850*/  MUFU.EX2 R55, R55 ;  /* 0x0000003700377308 */ /* 0x000e620000000800 */
[----:B------:R-:W-:-:S04]  /*8860*/  FFMA2 R16, R16.F32x2.HI_LO, R14.F32x2.HI_LO, 0.69514614343643188477 ;  /* 0x3f31f51910107449 */ /* 0x000fc8000020000e */
[----:B------:R-:W-:Y:S02]  /*8870*/  FFMA2 R14, R16.F32x2.HI_LO, R14.F32x2.HI_LO, 1 ;  /* 0x3f800000100e7449 */ /* 0x000fe4000020000e */
[----:B------:R-:W-:Y:S01]  /*8880*/  FADD2 R16, R154.F32x2.HI_LO, -12582912 ;  /* 0xcb4000009a10744b */ /* 0x000fe20000200000 */
[----:B------:R-:W-:Y:S03]  /*8890*/  MUFU.EX2 R56, R56 ;  /* 0x0000003800387308 */ /* 0x000fe60000000800 */
[----:B------:R-:W-:Y:S02]  /*88a0*/  FADD2 R16, R156.F32x2.HI_LO, -R16.F32x2.HI_LO ;  /* 0x800000109c10724b */ /* 0x000fe40000000000 */
[----:B------:R-:W-:Y:S01]  /*88b0*/  IMAD R156, R12, 0x800000, R14 ;  /* 0x008000000c9c7824 */ /* 0x000fe200078e020e */
[----:B-----5:R-:W-:Y:S01]  /*88c0*/  F2FP.BF16.F32.PACK_AB R14, R149, R148 ;  /* 0x00000094950e723e */ /* 0x020fe200000010ff */
[----:B------:R-:W-:-:S02]  /*88d0*/  IMAD R157, R13, 0x800000, R15 ;  /* 0x008000000d9d7824 */ /* 0x000fc400078e020f */
[----:B------:R-:W-:Y:S01]  /*88e0*/  FFMA2 R18, R16.F32x2.HI_LO, R163.F32, 0.22756439447402954102 ;  /* 0x3e6906a410127449 */ /* 0x000fe200012000a3 */
[----:B------:R-:W4:Y:S01]  /*88f0*/  MUFU.EX2 R57, R57 ;  /* 0x0000003900397308 */ /* 0x000f220000000800 */
[----:B---3--:R-:W-:Y:S01]  /*8900*/  F2FP.BF16.F32.PACK_AB R15, R151, R150 ;  /* 0x00000096970f723e */ /* 0x008fe200000010ff */
[----:B------:R-:W-:Y:S02]  /*8910*/  IMAD.MOV.U32 R163, RZ, RZ, 0x1 ;  /* 0x00000001ffa37424 */ /* 0x000fe400078e00ff */
[----:B------:R-:W-:Y:S01]  /*8920*/  FFMA2 R18, R18.F32x2.HI_LO, R16.F32x2.HI_LO, 0.69514614343643188477 ;  /* 0x3f31f51912127449 */ /* 0x000fe20000200010 */
[----:B------:R-:W-:Y:S02]  /*8930*/  F2FP.BF16.F32.PACK_AB R12, R147, R146 ;  /* 0x00000092930c723e */ /* 0x000fe400000010ff */
[----:B------:R-:W-:Y:S01]  /*8940*/  F2FP.BF16.F32.PACK_AB R13, R53, R52 ;  /* 0x00000034350d723e */ /* 0x000fe200000010ff */
[----:B------:R-:W-:Y:S01]  /*8950*/  FFMA2 R16, R18.F32x2.HI_LO, R16.F32x2.HI_LO, 1 ;  /* 0x3f80000012107449 */ /* 0x000fe20000200010 */
[----:B------:R-:W-:Y:S01]  /*8960*/  MUFU.EX2 R58, R58 ;  /* 0x0000003a003a7308 */ /* 0x000fe20000000800 */
[----:B--2---:R-:W-:-:S02]  /*8970*/  F2FP.BF16.F32.PACK_AB R19, R159, R158 ;  /* 0x0000009e9f13723e */ /* 0x004fc400000010ff */
[----:B------:R-:W-:Y:S01]  /*8980*/  IMAD R154, R154, 0x800000, R16 ;  /* 0x008000009a9a7824 */ /* 0x000fe200078e0210 */
[----:B------:R-:W-:Y:S01]  /*8990*/  F2FP.BF16.F32.PACK_AB R16, R153, R152 ;  /* 0x000000989910723e */ /* 0x000fe200000010ff */
[----:B------:R-:W-:Y:S01]  /*89a0*/  IMAD R155, R155, 0x800000, R17 ;  /* 0x008000009b9b7824 */ /* 0x000fe200078e0211 */
[----:B------:R-:W-:Y:S02]  /*89b0*/  F2FP.BF16.F32.PACK_AB R17, R157, R156 ;  /* 0x0000009c9d11723e */ /* 0x000fe400000010ff */
[----:B------:R-:W2:Y:S02]  /*89c0*/  MUFU.EX2 R59, R59 ;  /* 0x0000003b003b7308 */ /* 0x000ea40000000800 */
[----:B------:R-:W-:-:S04]  /*89d0*/  F2FP.BF16.F32.PACK_AB R18, R155, R154 ;  /* 0x0000009a9b12723e */ /* 0x000fc800000010ff */
[----:B------:R1:W-:Y:S01]  /*89e0*/  STTM.x16 tmem[UR4], R4 ;  /* 0x00000004000079ed */ /* 0x0003e20008240004 */
[----:B------:R-:W-:Y:S01]  /*89f0*/  R2UR UR4, R160 ;  /* 0x00000000a00472ca */ /* 0x000fe200000e0000 */
[----:B------:R-:W-:Y:S01]  /*8a00*/  MUFU.EX2 R60, R60 ;  /* 0x0000003c003c7308 */ /* 0x000fe20000000800 */
[----:B------:R-:W3:Y:S02]  /*8a10*/  FENCE.VIEW.ASYNC.T ;  /* 0x00000000000073c6 */ /* 0x000ee40000000200 */
[----:B---3--:R3:W-:Y:S05]  /*8a20*/  SYNCS.ARRIVE.TRANS64.RED.ART0 RZ, [UR11], R163 ;  /* 0x000000a3ffff79a7 */ /* 0x0087ea000850040b */
[----:B------:R-:W5:Y:S08]  /*8a30*/  MUFU.EX2 R61, R61 ;  /* 0x0000003d003d7308 */ /* 0x000f700000000800 */
[----:B------:R-:W-:Y:S08]  /*8a40*/  MUFU.EX2 R62, R62 ;  /* 0x0000003e003e7308 */ /* 0x000ff00000000800 */
[----:B------:R-:W1:Y:S08]  /*8a50*/  MUFU.EX2 R63, R63 ;  /* 0x0000003f003f7308 */ /* 0x000e700000000800 */
[----:B------:R-:W-:Y:S08]  /*8a60*/  MUFU.EX2 R64, R64 ;  /* 0x0000004000407308 */ /* 0x000ff00000000800 */
[----:B------:R-:W3:Y:S08]  /*8a70*/  MUFU.EX2 R65, R65 ;  /* 0x0000004100417308 */ /* 0x000ef00000000800 */
[----:B------:R-:W-:Y:S01]  /*8a80*/  MUFU.EX2 R66, R66 ;  /* 0x0000004200427308 */ /* 0x000fe20000000800 */
[----:B-1----:R-:W-:-:S02]  /*8a90*/  F2FP.BF16.F32.PACK_AB R4, R55, R54 ;  /* 0x000000363704723e */ /* 0x002fc400000010ff */
[----:B----4-:R-:W-:Y:S02]  /*8aa0*/  F2FP.BF16.F32.PACK_AB R5, R57, R56 ;  /* 0x000000383905723e */ /* 0x010fe400000010ff */
[----:B--2---:R-:W-:-:S03]  /*8ab0*/  F2FP.BF16.F32.PACK_AB R6, R59, R58 ;  /* 0x0000003a3b06723e */ /* 0x004fc600000010ff */
[----:B------:R-:W1:Y:S01]  /*8ac0*/  MUFU.EX2 R67, R67 ;  /* 0x0000004300437308 */ /* 0x000e620000000800 */
[----:B-----5:R-:W-:Y:S02]  /*8ad0*/  F2FP.BF16.F32.PACK_AB R7, R61, R60 ;  /* 0x0000003c3d07723e */ /* 0x020fe400000010ff */
[----:B------:R-:W-:Y:S02]  /*8ae0*/  F2FP.BF16.F32.PACK_AB R8, R63, R62 ;  /* 0x0000003e3f08723e */ /* 0x000fe400000010ff */
[----:B---3--:R-:W-:-:S03]  /*8af0*/  F2FP.BF16.F32.PACK_AB R9, R65, R64 ;  /* 0x000000404109723e */ /* 0x008fc600000010ff */
        /* <DEDUP_REMOVED lines=26> */
[----:B-1----:R-:W-:Y:S02]  /*8ca0*/  F2FP.BF16.F32.PACK_AB R18, R33, R32 ;  /* 0x000000202112723e */ /* 0x002fe400000010ff */
[----:B--2---:R-:W-:-:S04]  /*8cb0*/  F2FP.BF16.F32.PACK_AB R19, R35, R34 ;  /* 0x000000222313723e */ /* 0x004fc800000010ff */
[----:B------:R1:W-:Y:S01]  /*8cc0*/  STTM.x16 tmem[UR4], R4 ;  /* 0x00000004000079ed */ /* 0x0003e20008240004 */
[----:B------:R-:W2:Y:S02]  /*8cd0*/  FENCE.VIEW.ASYNC.T ;  /* 0x00000000000073c6 */ /* 0x000ea40000000200 */
[----:B--2---:R-:W-:Y:S01]  /*8ce0*/  NOP ;  /* 0x0000000000007918 */ /* 0x004fe20000000000 */
[----:B------:R1:W-:Y:S01]  /*8cf0*/  @P0 SYNCS.ARRIVE.TRANS64.RED.ART0 RZ, [UR10], R163 ;  /* 0x000000a3ffff09a7 */ /* 0x0003e2000850040a */
[----:B------:R-:W2:Y:S02]  /*8d00*/  SYNCS.PHASECHK.TRANS64.TRYWAIT P0, [UR7+0xe8], R164 ;  /* 0x0000e8a4ff0075a7 */ /* 0x000ea40008001107 */
[----:B-12---:R-:W-:Y:S05]  /*8d10*/  @!P0 BRA `(.L_x_71) ;  /* 0x0000002c00b48947 */ /* 0x006fea0003800000 */
.L_x_140:
[----:B------:R-:W-:Y:S01]  /*8d20*/  MOV R163, UR12 ;  /* 0x0000000c00a37c02 */ /* 0x000fe20008000f00 */
[----:B------:R-:W-:Y:S01]  /*8d30*/  FMUL R162, R162, R161 ;  /* 0x000000a1a2a27220 */ /* 0x000fe20000400000 */
[----:B------:R-:W-:Y:S01]  /*8d40*/  FADD2 R102, R102.F32x2.HI_LO, R110.F32x2.HI_LO ;  /* 0x0000006e6666724b */ /* 0x000fe20000000000 */
[----:B------:R-:W-:Y:S01]  /*8d50*/  UIADD3 UR8, UPT, UPT, UR8, 0x1, URZ ;  /* 0x0000000108087890 */ /* 0x000fe2000fffe0ff */
[----:B------:R-:W-:Y:S01]  /*8d60*/  FADD2 R104, R104.F32x2.HI_LO, R112.F32x2.HI_LO ;  /* 0x000000706868724b */ /* 0x000fe20000000000 */
[----:B------:R-:W-:Y:S01]  /*8d70*/  LOP3.LUT R140, R140, 0x1, RZ, 0x3c, !PT ;  /* 0x000000018c8c7812 */ /* 0x000fe200078e3cff */
[----:B------:R-:W-:Y:S01]  /*8d80*/  FADD2 R162, R162.F32x2.HI_LO, R100.F32x2.HI_LO ;  /* 0x00000064a2a2724b */ /* 0x000fe20000000000 */
[----:B------:R-:W-:Y:S01]  /*8d90*/  UISETP.NE.AND UP0, UPT, UR8, UR9, UPT ;  /* 0x000000090800728c */ /* 0x000fe2000bf05270 */
[----:B------:R-:W-:Y:S01]  /*8da0*/  FADD2 R106, R106.F32x2.HI_LO, R114.F32x2.HI_LO ;  /* 0x000000726a6a724b */ /* 0x000fe20000000000 */
[----:B------:R-:W-:Y:S01]  /*8db0*/  LOP3.LUT R139, R139, 0x1, RZ, 0x3c, !PT ;  /* 0x000000018b8b7812 */ /* 0x000fe200078e3cff */
[----:B------:R-:W-:Y:S01]  /*8dc0*/  FADD2 R162, R162.F32x2.HI_LO, R108.F32x2.HI_LO ;  /* 0x0000006ca2a2724b */ /* 0x000fe20000000000 */
[----:B-1----:R-:W-:Y:S01]  /*8dd0*/  MOV R165, R166 ;  /* 0x000000a600a57202 */ /* 0x002fe20000000f00 */
[----:B------:R-:W-:-:S02]  /*8de0*/  FADD2 R102, R102.F32x2.HI_LO, R118.F32x2.HI_LO ;  /* 0x000000766666724b */ /* 0x000fc40000000000 */
[----:B------:R-:W-:Y:S02]  /*8df0*/  FADD2 R104, R104.F32x2.HI_LO, R120.F32x2.HI_LO ;  /* 0x000000786868724b */ /* 0x000fe40000000000 */
[----:B------:R-:W-:Y:S02]  /*8e00*/  FADD2 R106, R106.F32x2.HI_LO, R122.F32x2.HI_LO ;  /* 0x0000007a6a6a724b */ /* 0x000fe40000000000 */
[----:B------:R-:W-:Y:S02]  /*8e10*/  FADD2 R162, R162.F32x2.HI_LO, R116.F32x2.HI_LO ;  /* 0x00000074a2a2724b */ /* 0x000fe40000000000 */
[----:B------:R-:W-:Y:S02]  /*8e20*/  FADD2 R102, R102.F32x2.HI_LO, R36.F32x2.HI_LO ;  /* 0x000000246666724b */ /* 0x000fe40000000000 */
[----:B------:R-:W-:Y:S02]  /*8e30*/  FADD2 R104, R104.F32x2.HI_LO, R128.F32x2.HI_LO ;  /* 0x000000806868724b */ /* 0x000fe40000000000 */
        /* <DEDUP_REMOVED lines=51> */
[----:B------:R-:W-:-:S04]  /*9170*/  FADD2 R102, R162.F32x2.HI_LO, R102.F32x2.HI_LO ;  /* 0x00000066a266724b */ /* 0x000fc80000000000 */
[----:B------:R-:W-:-:S04]  /*9180*/  FADD2 R102, R102.F32x2.HI_LO, R104.F32x2.HI_LO ;  /* 0x000000686666724b */ /* 0x000fc80000000000 */
[----:B------:R-:W-:Y:S01]  /*9190*/  FADD R161, R102, R103 ;  /* 0x0000006766a17221 */ /* 0x000fe20000000000 */
[----:B------:R-:W-:Y:S06]  /*91a0*/  BRA.U UP0, `(.L_x_72) ;  /* 0xffffffdd00a47547 */ /* 0x000fec000b83ffff */
.L_x_69:
[----:B-1----:R-:W1:Y:S01]  /*91b0*/  S2R R4, SR_TID.X ;  /* 0x0000000000047919 */ /* 0x002e620000002100 */
[----:B------:R-:W2:Y:S01]  /*91c0*/  LDCU UR4, c[0x0][0x624] ;  /* 0x0000c480ff0477ac */ /* 0x000ea20008000800 */
[----:B------:R-:W-:-:S04]  /*91d0*/  UIADD3 UR13, UPT, UPT, UR15, UR13, URZ ;  /* 0x0000000d0f0d7290 */ /* 0x000fc8000fffe0ff */
[----:B--2---:R-:W-:Y:S01]  /*91e0*/  UISETP.GE.AND UP0, UPT, UR13, UR4, UPT ;  /* 0x000000040d00728c */ /* 0x004fe2000bf06270 */
[----:B-1----:R-:W-:-:S04]  /*91f0*/  SHF.L.U32 R4, R4, 0x2, RZ ;  /* 0x0000000204047819 */ /* 0x002fc800000006ff */
[----:B------:R-:W-:-:S05]  /*9200*/  LOP3.LUT R4, R4, 0x1fc, RZ, 0xc0, !PT ;  /* 0x000001fc04047812 */ /* 0x000fca00078ec0ff */
[----:B------:R1:W-:Y:S04]  /*9210*/  STS [R4+UR14+0x12c], R161 ;  /* 0x00012ca104007988 */ /* 0x0003e8000800080e */
[----:B------:R1:W-:Y:S01]  /*9220*/  STS [R4+UR14+0x32c], R166 ;  /* 0x00032ca604007988 */ /* 0x0003e2000800080e */
[----:B------:R1:W-:Y:S06]  /*9230*/  BAR.ARV R132, 0x40 ;  /* 0x000100840000751d */ /* 0x0003ec0000002000 */
[----:B------:R-:W-:Y:S05]  /*9240*/  BRA.U !UP0, `(.L_x_73) ;  /* 0xffffffb908047547 */ /* 0x000fea000b83ffff */
.L_x_65:
[----:B------:R-:W3:Y:S01]  /*9250*/  S2R R3, SR_CgaCtaId ;  /* 0x0000000000037919 */ /* 0x000ee20000008800 */
[----:B-12--5:R-:W-:Y:S01]  /*9260*/  MOV R4, 0x400 ;  /* 0x0000040000047802 */ /* 0x026fe20000000f00 */
[----:B------:R-:W-:-:S03]  /*9270*/  IMAD.U32 R140, R140, -0x80000000, RZ ;  /* 0x800000008c8c7824 */ /* 0x000fc600078e00ff */
[----:B---3--:R-:W-:-:S04]  /*9280*/  LEA R3, R3, R4, 0x18 ;  /* 0x0000000403037211 */ /* 0x008fc800078ec0ff */
[----:B------:R-:W1:Y:S02]  /*9290*/  SYNCS.PHASECHK.TRANS64.TRYWAIT P0, [R3+URZ+0xe8], R140 ;  /* 0x0000e88c030075a7 */ /* 0x000e6400080011ff */
[----:B-1----:R-:W-:Y:S05]  /*92a0*/  @!P0 BRA `(.L_x_74) ;  /* 0x00000028006c8947 */ /* 0x002fea0003800000 */
.L_x_142:
[----:B------:R-:W-:Y:S06]  /*92b0*/  BAR.ARV 0x2, 0x120 ;  /* 0x0084800000007b1d */ /* 0x000fec0000002000 */
[----:B------:R-:W-:Y:S05]  /*92c0*/  BRA `(.L_x_75) ;  /* 0x0000000000387947 */ /* 0x000fea0003800000 */
.L_x_63:
[----:B------:R-:W-:-:S13]  /*92d0*/  ISETP.NE.AND P0, PT, R0, 0xc, PT ;  /* 0x0000000c0000780c */ /* 0x000fda0003f05270 */
[----:B------:R-:W-:Y:S05]  /*92e0*/  @P0 BRA `(.L_x_76) ;  /* 0x00000000002c0947 */ /* 0x000fea0003800000 */
[----:B---3--:R-:W3:Y:S01]  /*92f0*/  S2UR UR6, SR_CgaCtaId ;  /* 0x00000000000679c3 */ /* 0x008ee20000008800 */
        /* <DEDUP_REMOVED lines=10> */
.L_x_76:
[----:B------:R-:W-:Y:S01]  /*93a0*/  NOP ;  /* 0x0000000000007918 */ /* 0x000fe20000000000 */
.L_x_75:
[C---:B------:R-:W-:Y:S02]  /*93b0*/  ISETP.NE.AND P0, PT, R0.reuse, 0xc, PT ;  /* 0x0000000c0000780c */ /* 0x040fe40003f05270 */
[----:B-1----:R-:W-:-:S04]  /*93c0*/  LOP3.LUT R3, R0, 0xfffffffc, RZ, 0xc0, !PT ;  /* 0xfffffffc00037812 */ /* 0x002fc800078ec0ff */
[----:B------:R-:W-:-:S07]  /*93d0*/  ISETP.NE.AND P1, PT, R3, 0x8, PT ;  /* 0x000000080300780c */ /* 0x000fce0003f25270 */
[----:B------:R-:W-:Y:S06]  /*93e0*/  @P0 BRA `(.L_x_77) ;  /* 0x00000000002c0947 */ /* 0x000fec0003800000 */
[----:B---3--:R-:W1:Y:S01]  /*93f0*/  S2UR UR6, SR_CgaCtaId ;  /* 0x00000000000679c3 */ /* 0x008e620000008800 */
[----:B------:R-:W-:Y:S01]  /*9400*/  UMOV UR4, 0x400 ;  /* 0x0000040000047882 */ /* 0x000fe20000000000 */
[----:B----4-:R-:W-:Y:S01]  /*9410*/  UMOV UR5, 0x20 ;  /* 0x0000002000057882 */ /* 0x010fe20000000000 */
[----:B------:R-:W-:Y:S01]  /*9420*/  ELECT P2, URZ, PT ;  /* 0x0000000000ff782f */ /* 0x000fe20003840000 */
[----:B-1----:R-:W-:Y:S02]  /*9430*/  ULEA UR6, UR6, UR4, 0x18 ;  /* 0x0000000406067291 */ /* 0x002fe4000f8ec0ff */
[----:B------:R-:W-:-:S04]  /*9440*/  UIADD3 UR4, UPT, UPT, -UR5, 0x100000, URZ ;  /* 0x0010000005047890 */ /* 0x000fc8000fffe1ff */
[----:B------:R-:W-:Y:S02]  /*9450*/  USHF.L.U32 UR5, UR4, 0xb, URZ ;  /* 0x0000000b04057899 */ /* 0x000fe400080006ff */
[----:B------:R-:W-:Y:S01]  /*9460*/  USHF.L.U32 UR4, UR4, 0x1, URZ ;  /* 0x0000000104047899 */ /* 0x000fe200080006ff */
[----:B------:R-:W1:Y:S11]  /*9470*/  FENCE.VIEW.ASYNC.S ;  /* 0x00000000000073c6 */ /* 0x000e760000000000 */
[----:B-1----:R1:W3:Y:S01]  /*9480*/  SYNCS.EXCH.64 URZ, [UR6+0x120], UR4 ;  /* 0x0001200406ff75b2 */ /* 0x0022e20008000100 */
[----:B------:R-:W-:Y:S01]  /*9490*/  NOP ;  /* 0x0000000000007918 */ /* 0x000fe20000000000 */
.L_x_77:
[----:B------:R-:W-:Y:S01]  /*94a0*/  NOP ;  /* 0x0000000000007918 */ /* 0x000fe20000000000 */
[----:B------:R-:W-:Y:S05]  /*94b0*/  @P1 BRA `(.L_x_78) ;  /* 0x0000001800901947 */ /* 0x000fea0003800000 */
[----:B------:R-:W-:-:S08]  /*94c0*/  NOP ;  /* 0x0000000000007918 */ /* 0x000fd00000000000 */
[----:B------:R-:W1:-:S00]  /*94d0*/  USETMAXREG.DEALLOC.CTAPOOL 0x58 ;  /* 0x00000058000079c8 */ /* 0x000e4000080e0500 */
[----:B------:R-:W2:Y:S01]  /*94e0*/  S2UR UR8, SR_CgaCtaId ;  /* 0x00000000000879c3 */ /* 0x000ea20000008800 */
[----:B-1----:R-:W1:Y:S01]  /*94f0*/  S2R R3, SR_TID.X ;  /* 0x0000000000037919 */ /* 0x002e620000002100 */
[----:B---3--:R-:W3:Y:S01]  /*9500*/  LDCU UR4, c[0x0][0x610] ;  /* 0x0000c200ff0477ac */ /* 0x008ee20008000800 */
[----:B------:R-:W-:Y:S01]  /*9510*/  R2UR UR7, R2 ;  /* 0x00000000020772ca */ /* 0x000fe200000e0000 */
[----:B------:R-:W-:Y:S01]  /*9520*/  IMAD.MOV.U32 R2, RZ, RZ, 0x1 ;  /* 0x00000001ff027424 */ /* 0x000fe200078e00ff */
[----:B------:R-:W5:Y:S01]  /*9530*/  LDCU UR10, c[0x0][0x38c] ;  /* 0x00007180ff0a77ac */ /* 0x000f620008000800 */
[----:B------:R-:W-:Y:S01]  /*9540*/  IMAD.MOV.U32 R75, RZ, RZ, 0x1 ;  /* 0x00000001ff4b7424 */ /* 0x000fe200078e00ff */
[----:B------:R-:W4:Y:S01]  /*9550*/  LDCU.U8 UR13, c[0x0][0x614] ;  /* 0x0000c280ff0d77ac */ /* 0x000f220008000000 */
[----:B------:R-:W1:Y:S01]  /*9560*/  LDCU.U8 UR21, c[0x0][0x615] ;  /* 0x0000c2a0ff1577ac */ /* 0x000e620008000000 */
[----:B------:R-:W-:Y:S01]  /*9570*/  UMOV UR6, 0x400 ;  /* 0x0000040000067882 */ /* 0x000fe20000000000 */
[----:B------:R-:W1:Y:S01]  /*9580*/  LDCU UR12, c[0x0][0x61c] ;  /* 0x0000c380ff0c77ac */ /* 0x000e620008000800 */
[----:B---34-:R-:W-:-:S02]  /*9590*/  UIMAD.WIDE.U32 UR4, UR75, UR4, URZ ;  /* 0x000000044b0472a5 */ /* 0x018fc4000f8e00ff */
[----:B--2---:R-:W-:Y:S02]  /*95a0*/  ULEA UR8, UR8, UR6, 0x18 ;  /* 0x0000000608087291 */ /* 0x004fe4000f8ec0ff */
[----:B------:R-:W-:Y:S01]  /*95b0*/  UIADD3 UR4, UPT, UPT, UR75, -UR5, URZ ;  /* 0x800000054b047290 */ /* 0x000fe2000fffe0ff */
[----:B------:R-:W2:Y:S01]  /*95c0*/  LDCU UR15, c[0x0][0x624] ;  /* 0x0000c480ff0f77ac */ /* 0x000ea20008000800 */
[----:B-----5:R-:W-:Y:S01]  /*95d0*/  UIADD3 UR6, UPT, UPT, -UR10, URZ, URZ ;  /* 0x000000ff0a067290 */ /* 0x020fe2000fffe1ff */
[C---:B-1----:R-:W-:Y:S01]  /*95e0*/  IMAD.SHL.U32 R5, R3.reuse, 0x80, RZ ;  /* 0x0000008003057824 */ /* 0x042fe200078e00ff */
[----:B------:R-:W-:Y:S01]  /*95f0*/  UIADD3 UR9, UPT, UPT, UR8, 0xb8, URZ ;  /* 0x000000b808097890 */ /* 0x000fe2000fffe0ff */
[----:B------:R-:W-:Y:S01]  /*9600*/  LOP3.LUT R78, R3, 0x7f, RZ, 0xc0, !PT ;  /* 0x0000007f034e7812 */ /* 0x000fe200078ec0ff */
[----:B------:R-:W-:Y:S02]  /*9610*/  USHF.R.U32.HI UR4, URZ, UR13, UR4 ;  /* 0x0000000dff047299 */ /* 0x000fe40008011604 */
[----:B------:R-:W-:Y:S01]  /*9620*/  UIADD3 UR11, UPT, UPT, UR10, -0x1, URZ ;  /* 0xffffffff0a0b7890 */ /* 0x000fe2000fffe0ff */
[----:B------:R-:W-:Y:S01]  /*9630*/  LOP3.LUT R5, R5, 0xf80, RZ, 0xc0, !PT ;  /* 0x00000f8005057812 */ /* 0x000fe200078ec0ff */
[----:B------:R-:W-:Y:S01]  /*9640*/  USHF.R.S32.HI UR6, URZ, 0x1f, UR6 ;  /* 0x0000001fff067899 */ /* 0x000fe20008011406 */
[----:B------:R-:W-:Y:S01]  /*9650*/  SHF.R.U32.HI R74, RZ, 0x5, R78 ;  /* 0x00000005ff4a7819 */ /* 0x000fe2000001164e */
[----:B------:R-:W-:-:S02]  /*9660*/  UISETP.GT.AND UP0, UPT, UR10, URZ, UPT ;  /* 0x000000ff0a00728c */ /* 0x000fc4000bf04270 */
[----:B------:R-:W-:Y:S01]  /*9670*/  UPRMT UR9, UR7, 0x654, UR9 ;  /* 0x0000065407097896 */ /* 0x000fe20008000009 */
[----:B------:R-:W-:Y:S01]  /*9680*/  BAR.SYNC.DEFER_BLOCKING 0x2, 0x120 ;  /* 0x0084800000007b1d */ /* 0x000fe20000010000 */
[----:B------:R-:W-:Y:S01]  /*9690*/  UIADD3 UR4, UPT, UPT, UR5, UR4, URZ ;  /* 0x0000000405047290 */ /* 0x000fe2000fffe0ff */
[----:B------:R-:W-:Y:S01]  /*96a0*/  IMAD R5, R74, 0x1000, R5 ;  /* 0x000010004a057824 */ /* 0x000fe200078e0205 */
[----:B------:R-:W-:Y:S02]  /*96b0*/  USHF.R.S32.HI UR7, URZ, 0x1f, UR11 ;  /* 0x0000001fff077899 */ /* 0x000fe4000801140b */
[----:B------:R-:W-:Y:S01]  /*96c0*/  ULEA.HI UR6, UR6, -UR10, URZ, 0x7 ;  /* 0x8000000a06067291 */ /* 0x000fe2000f8f38ff */
[----:B------:R-:W1:Y:S01]  /*96d0*/  LDCU.U8 UR16, c[0x0][0x620] ;  /* 0x0000c400ff1077ac */ /* 0x000e620008000000 */
[----:B------:R-:W-:Y:S02]  /*96e0*/  USHF.R.U32.HI UR13, URZ, UR21, UR4 ;  /* 0x00000015ff0d7299 */ /* 0x000fe40008011604 */
[----:B------:R-:W-:-:S02]  /*96f0*/  ULEA.HI UR7, UR7, UR11, URZ, 0x7 ;  /* 0x0000000b07077291 */ /* 0x000fc4000f8f38ff */
[----:B------:R-:W-:Y:S02]  /*9700*/  USHF.R.S32.HI UR6, URZ, 0x7, UR6 ;  /* 0x00000007ff067899 */ /* 0x000fe40008011406 */
[----:B------:R-:W-:Y:S02]  /*9710*/  UIMAD.WIDE.U32 UR4, UR13, UR12, URZ ;  /* 0x0000000c0d0472a5 */ /* 0x000fe4000f8e00ff */
[----:B------:R-:W-:Y:S02]  /*9720*/  USHF.R.S32.HI UR14, URZ, 0x7, UR7 ;  /* 0x00000007ff0e7899 */ /* 0x000fe40008011407 */
[----:B------:R-:W-:Y:S02]  /*9730*/  @!UP0 ULOP3.LUT UR14, URZ, UR6, URZ, 0x33, !UPT ;  /* 0x00000006ff0e8292 */ /* 0x000fe4000f8e33ff */
[----:B--2---:R-:W-:Y:S01]  /*9740*/  UISETP.GE.AND UP0, UPT, UR75, UR15, UPT ;  /* 0x0000000f4b00728c */ /* 0x004fe2000bf06270 */
[----:B------:R2:W-:Y:S01]  /*9750*/  SYNCS.ARRIVE.TRANS64.RED.ART0 RZ, [UR9], R2 ;  /* 0x00000002ffff79a7 */ /* 0x0005e20008500409 */
[----:B------:R-:W-:-:S02]  /*9760*/  UMOV UR4, UR5 ;  /* 0x0000000500047c82 */ /* 0x000fc40008000000 */
[----:B------:R-:W-:-:S04]  /*9770*/  UIADD3 UR5, UPT, UPT, UR13, -UR4, URZ ;  /* 0x800000040d057290 */ /* 0x000fc8000fffe0ff */
[----:B-1----:R-:W-:-:S04]  /*9780*/  USHF.R.U32.HI UR5, URZ, UR16, UR5 ;  /* 0x00000010ff057299 */ /* 0x002fc80008011605 */
[----:B------:R-:W-:Y:S01]  /*9790*/  UIADD3 UR4, UPT, UPT, UR4, UR5, URZ ;  /* 0x0000000504047290 */ /* 0x000fe2000fffe0ff */
[----:B--2---:R-:W-:-:S05]  /*97a0*/  IMAD.U32 R2, RZ, RZ, UR8 ;  /* 0x00000008ff027e24 */ /* 0x004fca000f8e00ff */
[----:B------:R-:W-:-:S04]  /*97b0*/  IADD3 R5, PT, PT, R2, 0x800, R5 ;  /* 0x0000080002057810 */ /* 0x000fc80007ffe005 */
[----:B------:R-:W-:-:S04]  /*97c0*/  SHF.R.U32.HI R76, RZ, 0x3, R5 ;  /* 0x00000003ff4c7819 */ /* 0x000fc80000011605 */
[----:B------:R-:W-:Y:S01]  /*97d0*/  LOP3.LUT R76, R5, 0x70, R76, 0x78, !PT ;  /* 0x00000070054c7812 */ /* 0x000fe200078e784c */
[----:B------:R-:W-:Y:S06]  /*97e0*/  BRA.U UP0, `(.L_x_79) ;  /* 0x0000001500b07547 */ /* 0x000fec000b800000 */
[----:B------:R-:W1:Y:S01]  /*97f0*/  S2UR UR15, SR_CTAID.X ;  /* 0x00000000000f79c3 */ /* 0x000e620000002500 */
[----:B------:R-:W2:Y:S01]  /*9800*/  LDCU.U8 UR17, c[0x0][0x621] ;  /* 0x0000c420ff1177ac */ /* 0x000ea20008000000 */
[C---:B------:R-:W-:Y:S01]  /*9810*/  LOP3.LUT P2, RZ, R3.reuse, 0x4, RZ, 0xc0, !PT ;  /* 0x0000000403ff7812 */ /* 0x040fe2000784c0ff */
[----:B------:R-:W-:Y:S01]  /*9820*/  IMAD.MOV.U32 R65, RZ, RZ, 0x20 ;  /* 0x00000020ff417424 */ /* 0x000fe200078e00ff */
[C---:B------:R-:W-:Y:S01]  /*9830*/  LOP3.LUT P1, RZ, R3.reuse, 0x2, RZ, 0xc0, !PT ;  /* 0x0000000203ff7812 */ /* 0x040fe2000782c0ff */
[----:B------:R-:W3:Y:S01]  /*9840*/  LDCU UR6, c[0x0][0x618] ;  /* 0x0000c300ff0677ac */ /* 0x000ee20008000800 */
[----:B------:R-:W-:Y:S01]  /*9850*/  LOP3.LUT R4, R3, 0x1, RZ, 0xc0, !PT ;  /* 0x0000000103047812 */ /* 0x000fe200078ec0ff */
[----:B------:R-:W-:Y:S01]  /*9860*/  VIADD R69, R76, 0x40 ;  /* 0x000000404c457836 */ /* 0x000fe20000000000 */
[----:B------:R-:W-:Y:S01]  /*9870*/  SEL R65, R65, 0xffffffe0, !P1 ;  /* 0xffffffe041417807 */ /* 0x000fe20004800000 */
[----:B------:R-:W4:Y:S01]  /*9880*/  LDCU UR5, c[0x0][0x60c] ;  /* 0x0000c180ff0577ac */ /* 0x000f220008000800 */
[----:B------:R-:W-:Y:S01]  /*9890*/  ISETP.NE.U32.AND P0, PT, R4, 0x1, PT ;  /* 0x000000010400780c */ /* 0x000fe20003f05070 */
[----:B------:R-:W-:Y:S01]  /*98a0*/  IMAD.SHL.U32 R74, R74, 0x200000, RZ ;  /* 0x002000004a4a7824 */ /* 0x000fe200078e00ff */
[----:B------:R-:W-:Y:S01]  /*98b0*/  MOV R64, 0xfffffff0 ;  /* 0xfffffff000407802 */ /* 0x000fe20000000f00 */
[----:B------:R-:W-:Y:S01]  /*98c0*/  IMAD.IADD R71, R76, 0x1, R65 ;  /* 0x000000014c477824 */ /* 0x000fe200078e0241 */
[----:B------:R-:W-:Y:S01]  /*98d0*/  LOP3.LUT R67, R0, 0x3, RZ, 0xc0, !PT ;  /* 0x0000000300437812 */ /* 0x000fe200078ec0ff */
[----:B------:R-:W-:Y:S01]  /*98e0*/  UIADD3 UR7, UPT, UPT, -UR13, URZ, URZ ;  /* 0x000000ff0d077290 */ /* 0x000fe2000fffe1ff */
[----:B------:R-:W-:Y:S01]  /*98f0*/  @P2 IADD3 R69, PT, PT, R76, -0x40, RZ ;  /* 0xffffffc04c452810 */ /* 0x000fe20007ffe0ff */
[----:B------:R-:W-:Y:S01]  /*9900*/  IMAD.MOV.U32 R68, RZ, RZ, RZ ;  /* 0x000000ffff447224 */ /* 0x000fe200078e00ff */
[----:B------:R-:W-:Y:S01]  /*9910*/  SEL R64, R64, 0x10, !P0 ;  /* 0x0000001040407807 */ /* 0x000fe20004000000 */
[----:B--2---:R-:W-:Y:S01]  /*9920*/  USHF.R.U32.HI UR12, URZ, UR17, UR4 ;  /* 0x00000011ff0c7299 */ /* 0x004fe20008011604 */
[-C--:B------:R-:W-:Y:S01]  /*9930*/  IADD3 R65, PT, PT, R65, R69.reuse, RZ ;  /* 0x0000004541417210 */ /* 0x080fe20007ffe0ff */
[----:B------:R-:W-:Y:S01]  /*9940*/  IMAD.MOV.U32 R75, RZ, RZ, 0x1 ;  /* 0x00000001ff4b7424 */ /* 0x000fe200078e00ff */
[----:B------:R-:W-:Y:S01]  /*9950*/  IADD3 R66, PT, PT, R64, R69, RZ ;  /* 0x0000004540427210 */ /* 0x000fe20007ffe0ff */
[----:B------:R-:W-:Y:S01]  /*9960*/  UIADD3 UR4, UPT, UPT, -UR12, URZ, URZ ;  /* 0x000000ff0c047290 */ /* 0x000fe2000fffe1ff */
[----:B------:R-:W-:Y:S01]  /*9970*/  IMAD.IADD R72, R76, 0x1, R64 ;  /* 0x000000014c487824 */ /* 0x000fe200078e0240 */
[----:B-1----:R-:W-:Y:S01]  /*9980*/  USHF.L.U32 UR15, UR15, 0x7, URZ ;  /* 0x000000070f0f7899 */ /* 0x002fe200080006ff */
[----:B------:R-:W-:Y:S01]  /*9990*/  IMAD.IADD R70, R64, 0x1, R71 ;  /* 0x0000000140467824 */ /* 0x000fe200078e0247 */
[----:B------:R-:W-:Y:S01]  /*99a0*/  LEA R73, R78, UR8, 0x2 ;  /* 0x000000084e497c11 */ /* 0x000fe2000f8e10ff */
[----:B------:R-:W-:Y:S01]  /*99b0*/  VIADD R67, R67, 0x3 ;  /* 0x0000000343437836 */ /* 0x000fe20000000000 */
[----:B------:R-:W1:Y:S02]  /*99c0*/  S2UR UR20, SR_CgaSize ;  /* 0x00000000001479c3 */ /* 0x000e640000008a00 */
[----:B-1----:R-:W-:-:S12]  /*99d0*/  UIMAD UR20, UR20, -0xa0, URZ ;  /* 0xffffff60141478a4 */ /* 0x002fd8000f8e02ff */
[----:B------:R-:W1:Y:S01]  /*99e0*/  LDCU UR20, c[0x0][UR20+0x2c0] ;  /* 0x00005800141477ac */ /* 0x000e620008000800 */
[----:B------:R-:W-:Y:S01]  /*99f0*/  IMAD.IADD R64, R64, 0x1, R65 ;  /* 0x0000000140407824 */ /* 0x000fe200078e0241 */
[----:B------:R-:W-:Y:S01]  /*9a00*/  UIADD3 UR16, UPT, UPT, -UR14, URZ, URZ ;  /* 0x000000ff0e107290 */ /* 0x000fe2000fffe1ff */
[----:B------:R-:W2:Y:S01]  /*9a10*/  LDCU.64 UR18, c[0x0][0x358] ;  /* 0x00006b00ff1277ac */ /* 0x000ea20008000a00 */
[----:B----4-:R-:W-:Y:S02]  /*9a20*/  UIMAD UR7, UR5, UR7, UR75 ;  /* 0x00000007050772a4 */ /* 0x010fe4000f8e024b */
[----:B------:R-:W-:Y:S02]  /*9a30*/  ULOP3.LUT UR15, UR15, 0x80, URZ, 0xc0, !UPT ;  /* 0x000000800f0f7892 */ /* 0x000fe4000f8ec0ff */
[----:B---3--:R-:W-:-:S12]  /*9a40*/  UIMAD UR13, UR6, UR4, UR13 ;  /* 0x00000004060d72a4 */ /* 0x008fd8000f8e020d */
.L_x_87:
[----:B------:R3:W-:Y:S01]  /*9a50*/  BAR.SYNC.DEFER_BLOCKING R67, 0x40 ;  /* 0x000100430000751d */ /* 0x0007e20000010000 */
[----:B-1----:R-:W-:Y:S01]  /*9a60*/  HFMA2 R3, -RZ, RZ, 0, 5.9604644775390625e-08 ;  /* 0x00000001ff037431 */ /* 0x002fe200000001ff */
[----:B------:R-:W-:-:S04]  /*9a70*/  UISETP.GE.AND UP0, UPT, UR14, 0x1, UPT ;  /* 0x000000010e00788c */ /* 0x000fc8000bf06270 */
[----:B------:R3:W-:Y:S05]  /*9a80*/  SYNCS.ARRIVE.TRANS64.ART0 RZ, [UR8+0xe8], R3 ;  /* 0x0000e803ffff79a7 */ /* 0x0007ea0008500008 */
[----:B------:R-:W-:Y:S05]  /*9a90*/  BRA.U !UP0, `(.L_x_80) ;  /* 0x00000005087c7547 */ /* 0x000fea000b800000 */
[----:B------:R-:W-:Y:S01]  /*9aa0*/  UMOV UR6, UR16 ;  /* 0x0000001000067c82 */ /* 0x000fe20008000000 */
.L_x_82:
[----:B----4-:R4:W-:Y:S06]  /*9ab0*/  BAR.SYNC.DEFER_BLOCKING R67, 0x40 ;  /* 0x000100430000751d */ /* 0x0109ec0000010000 */
[----:B-----5:R-:W5:Y:S02]  /*9ac0*/  LDS R36, [R73+0x12c] ;  /* 0x00012c0049247984 */ /* 0x020f640000000800 */
[----:B-----5:R-:W-:-:S13]  /*9ad0*/  FSETP.GEU.AND P0, PT, R36, 1, PT ;  /* 0x3f8000002400780b */ /* 0x020fda0003f0e000 */
[----:B------:R-:W-:-:S04]  /*9ae0*/  VOTE.ANY R4, PT, !P0 ;  /* 0x0000000000047806 */ /* 0x000fc800040e0100 */
[----:B------:R-:W-:-:S13]  /*9af0*/  ISETP.NE.AND P0, PT, R4, RZ, PT ;  /* 0x000000ff0400720c */ /* 0x000fda0003f05270 */
[----:B----4-:R-:W-:Y:S05]  /*9b00*/  @!P0 BRA `(.L_x_81) ;  /* 0x00000004004c8947 */ /* 0x010fea0003800000 */
[C---:B------:R-:W-:Y:S02]  /*9b10*/  R2UR UR4, R74.reuse ;  /* 0x000000004a0472ca */ /* 0x040fe400000e0000 */
[----:B------:R-:W-:-:S11]  /*9b20*/  R2UR UR5, R74 ;  /* 0x000000004a0572ca */ /* 0x000fd600000e0000 */
[----:B------:R-:W4:Y:S02]  /*9b30*/  LDTM.x16 R20, tmem[UR4+0x100] ;  /* 0x00010004001479ee */ /* 0x000f240008240000 */
[-C--:B----4-:R-:W-:Y:S02]  /*9b40*/  FMUL2 R20, R20.F32x2.HI_LO, R36.reuse.F32 ;  /* 0x000000241414724a */ /* 0x090fe40001000000 */
[-C--:B------:R-:W-:Y:S02]  /*9b50*/  FMUL2 R22, R22.F32x2.HI_LO, R36.reuse.F32 ;  /* 0x000000241616724a */ /* 0x080fe40001000000 */
[-C--:B------:R-:W-:Y:S02]  /*9b60*/  FMUL2 R24, R24.F32x2.HI_LO, R36.reuse.F32 ;  /* 0x000000241818724a */ /* 0x080fe40001000000 */
[-C--:B------:R-:W-:Y:S02]  /*9b70*/  FMUL2 R26, R26.F32x2.HI_LO, R36.reuse.F32 ;  /* 0x000000241a1a724a */ /* 0x080fe40001000000 */
[----:B------:R-:W-:-:S02]  /*9b80*/  FMUL2 R28, R28.F32x2.HI_LO, R36.F32 ;  /* 0x000000241c1c724a */ /* 0x000fc40001000000 */
[-C--:B------:R-:W-:Y:S02]  /*9b90*/  FMUL2 R30, R30.F32x2.HI_LO, R36.reuse.F32 ;  /* 0x000000241e1e724a */ /* 0x080fe40001000000 */
[-C--:B------:R-:W-:Y:S02]  /*9ba0*/  FMUL2 R32, R32.F32x2.HI_LO, R36.reuse.F32 ;  /* 0x000000242020724a */ /* 0x080fe40001000000 */
[----:B------:R-:W-:-:S04]  /*9bb0*/  FMUL2 R34, R34.F32x2.HI_LO, R36.F32 ;  /* 0x000000242222724a */ /* 0x000fc80001000000 */
[----:B------:R-:W-:Y:S01]  /*9bc0*/  STTM.x16 tmem[UR5+0x100], R20 ;  /* 0x00010014000079ed */ /* 0x000fe20008240005 */
        /* <DEDUP_REMOVED lines=69> */
[----:B------:R4:W-:Y:S01]  /*a020*/  STTM.x16 tmem[UR4+0x170], R4 ;  /* 0x00017004000079ed */ /* 0x0009e20008240004 */
[----:B------:R-:W5:Y:S02]  /*a030*/  FENCE.VIEW.ASYNC.T ;  /* 0x00000000000073c6 */ /* 0x000f640000000200 */
.L_x_81:
[----:B-----5:R5:W-:Y:S01]  /*a040*/  SYNCS.ARRIVE.TRANS64.RED.ART0 RZ, [UR9], R3 ;  /* 0x00000003ffff79a7 */ /* 0x020be20008500409 */
[----:B------:R-:W-:-:S04]  /*a050*/  UIADD3 UR6, UPT, UPT, UR6, 0x1, URZ ;  /* 0x0000000106067890 */ /* 0x000fc8000fffe0ff */
[----:B------:R-:W-:Y:S01]  /*a060*/  UISETP.NE.AND UP0, UPT, UR6, URZ, UPT ;  /* 0x000000ff0600728c */ /* 0x000fe2000bf05270 */
[----:B------:R5:W-:Y:S08]  /*a070*/  SYNCS.ARRIVE.TRANS64.ART0 RZ, [UR8+0xe8], R3 ;  /* 0x0000e803ffff79a7 */ /* 0x000bf00008500008 */
[----:B------:R-:W-:Y:S05]  /*a080*/  BRA.U UP0, `(.L_x_82) ;  /* 0xfffffff900887547 */ /* 0x000fea000b83ffff */
.L_x_80:
[----:B------:R3:W-:Y:S01]  /*a090*/  BAR.SYNC.DEFER_BLOCKING R67, 0x40 ;  /* 0x000100430000751d */ /* 0x0007e20000010000 */
[----:B----4-:R-:W-:Y:S02]  /*a0a0*/  SHF.L.U32 R6, R68, 0x1f, RZ ;  /* 0x0000001f44067819 */ /* 0x010fe400000006ff */
[----:B------:R-:W-:-:S03]  /*a0b0*/  SHF.L.U32 R4, R75, 0x1f, RZ ;  /* 0x0000001f4b047819 */ /* 0x000fc600000006ff */
[----:B------:R3:W4:Y:S04]  /*a0c0*/  LDS R79, [R73+0x12c] ;  /* 0x00012c00494f7984 */ /* 0x0007280000000800 */
[----:B------:R3:W5:Y:S01]  /*a0d0*/  LDS R77, [R73+0x32c] ;  /* 0x00032c00494d7984 */ /* 0x0007620000000800 */
[----:B------:R3:W-:Y:S01]  /*a0e0*/  SYNCS.ARRIVE.TRANS64.ART0 RZ, [UR8+0xe8], R3 ;  /* 0x0000e803ffff79a7 */ /* 0x0007e20008500008 */
[----:B------:R-:W2:Y:S02]  /*a0f0*/  SYNCS.PHASECHK.TRANS64.TRYWAIT P0, [UR8+0xd0], R6 ;  /* 0x0000d006ff0075a7 */ /* 0x000ea40008001108 */
[----:B--2345:R-:W-:Y:S05]  /*a100*/  @!P0 BRA `(.L_x_83) ;  /* 0x0000001800ec8947 */ /* 0x03cfea0003800000 */
.L_x_144:
[----:B------:R-:W3:Y:S02]  /*a110*/  SYNCS.PHASECHK.TRANS64.TRYWAIT P0, [UR8+0xf8], R4 ;  /* 0x0000f804ff0075a7 */ /* 0x000ee40008001108 */
[----:B---3--:R-:W-:Y:S05]  /*a120*/  @!P0 BRA `(.L_x_84) ;  /* 0x0000001800fc8947 */ /* 0x008fea0003800000 */
.L_x_146:
[----:B------:R-:W-:Y:S01]  /*a130*/  R2UR UR4, R74 ;  /* 0x000000004a0472ca */ /* 0x000fe200000e0000 */
[----:B------:R-:W4:Y:S01]  /*a140*/  LDCU UR5, c[0x0][0x380] ;  /* 0x00007000ff0577ac */ /* 0x000f220008000800 */
[----:B------:R-:W-:Y:S01]  /*a150*/  FSETP.NE.AND P1, PT, R79, RZ, PT ;  /* 0x000000ff4f00720b */ /* 0x000fe20003f25000 */
[----:B------:R-:W-:Y:S01]  /*a160*/  BSSY.RECONVERGENT B0, `(.L_x_85) ;  /* 0x00000bc000007945 */ /* 0x000fe20003800200 */
[----:B------:R-:W-:Y:S02]  /*a170*/  LOP3.LUT R75, R75, 0x1, RZ, 0x3c, !PT ;  /* 0x000000014b4b7812 */ /* 0x000fe400078e3cff */
[----:B------:R-:W-:-:S06]  /*a180*/  FSEL R80, R79, 1, P1 ;  /* 0x3f8000004f507808 */ /* 0x000fcc0000800000 */
[----:B------:R-:W5:Y:S01]  /*a190*/  MUFU.RCP R80, R80 ;  /* 0x0000005000507308 */ /* 0x000f620000001000 */
[----:B------:R-:W5:Y:S01]  /*a1a0*/  LDTM.x16 R28, tmem[UR4+0x100] ;  /* 0x00010004001c79ee */ /* 0x000f620008240000 */
[----:B--23--:R-:W2:Y:S01]  /*a1b0*/  LDTM.x16 R4, tmem[UR4+0x110] ;  /* 0x00011004000479ee */ /* 0x00cea20008240000 */
[-C--:B-----5:R-:W-:Y:S02]  /*a1c0*/  FMUL2 R38, R38.F32x2.HI_LO, R80.reuse.F32 ;  /* 0x000000502626724a */ /* 0x0a0fe40001000000 */
[-C--:B------:R-:W-:Y:S02]  /*a1d0*/  FMUL2 R34, R34.F32x2.HI_LO, R80.reuse.F32 ;  /* 0x000000502222724a */ /* 0x080fe40001000000 */
[----:B------:R-:W-:Y:S01]  /*a1e0*/  FMUL2 R32, R32.F32x2.HI_LO, R80.F32 ;  /* 0x000000502020724a */ /* 0x000fe20001000000 */
[----:B------:R-:W-:Y:S01]  /*a1f0*/  F2FP.BF16.F32.PACK_AB R49, R39, R38 ;  /* 0x000000262731723e */ /* 0x000fe200000010ff */
[----:B------:R-:W-:Y:S01]  /*a200*/  FMUL2 R52, R30.F32x2.HI_LO, R80.F32 ;  /* 0x000000501e34724a */ /* 0x000fe20001000000 */
[----:B------:R-:W-:Y:S01]  /*a210*/  F2FP.BF16.F32.PACK_AB R55, R35, R34 ;  /* 0x000000222337723e */ /* 0x000fe200000010ff */
[----:B------:R-:W-:Y:S01]  /*a220*/  FMUL2 R38, R28.F32x2.HI_LO, R80.F32 ;  /* 0x000000501c26724a */ /* 0x000fe20001000000 */
[----:B------:R-:W-:Y:S01]  /*a230*/  F2FP.BF16.F32.PACK_AB R54, R33, R32 ;  /* 0x000000202136723e */ /* 0x000fe200000010ff */
[-C--:B------:R-:W-:Y:S01]  /*a240*/  FMUL2 R42, R42.F32x2.HI_LO, R80.reuse.F32 ;  /* 0x000000502a2a724a */ /* 0x080fe20001000000 */
[----:B------:R-:W3:Y:S01]  /*a250*/  LDTM.x16 R20, tmem[UR4+0x120] ;  /* 0x00012004001479ee */ /* 0x000ee20008240000 */
[----:B------:R-:W-:Y:S01]  /*a260*/  FMUL2 R40, R40.F32x2.HI_LO, R80.F32 ;  /* 0x000000502828724a */ /* 0x000fe20001000000 */
[----:B------:R-:W-:Y:S01]  /*a270*/  F2FP.BF16.F32.PACK_AB R53, R53, R52 ;  /* 0x000000343535723e */ /* 0x000fe200000010ff */
[----:B------:R-:W-:Y:S01]  /*a280*/  FMUL2 R36, R36.F32x2.HI_LO, R80.F32 ;  /* 0x000000502424724a */ /* 0x000fe20001000000 */
[----:B------:R-:W-:Y:S01]  /*a290*/  F2FP.BF16.F32.PACK_AB R51, R43, R42 ;  /* 0x0000002a2b33723e */ /* 0x000fe200000010ff */
[----:B--2---:R-:W-:Y:S01]  /*a2a0*/  FMUL2 R18, R18.F32x2.HI_LO, R80.F32 ;  /* 0x000000501212724a */ /* 0x004fe20001000000 */
[----:B------:R-:W-:Y:S01]  /*a2b0*/  F2FP.BF16.F32.PACK_AB R50, R41, R40 ;  /* 0x000000282932723e */ /* 0x000fe200000010ff */
[----:B------:R-:W-:Y:S01]  /*a2c0*/  FMUL2 R16, R16.F32x2.HI_LO, R80.F32 ;  /* 0x000000501010724a */ /* 0x000fe20001000000 */
        /* <DEDUP_REMOVED lines=13> */
[----:B------:R2:W-:Y:S01]  /*a3a0*/  STS.128 [R76], R52 ;  /* 0x000000344c007388 */ /* 0x0005e20000000c00 */
[----:B------:R-:W-:-:S02]  /*a3b0*/  F2FP.BF16.F32.PACK_AB R42, R9, R8 ;  /* 0x00000008092a723e */ /* 0x000fc400000010ff */
[----:B------:R-:W-:Y:S01]  /*a3c0*/  F2FP.BF16.F32.PACK_AB R41, R7, R6 ;  /* 0x000000060729723e */ /* 0x000fe200000010ff */
[-C--:B---3--:R-:W-:Y:S01]  /*a3d0*/  FMUL2 R34, R34.F32x2.HI_LO, R80.reuse.F32 ;  /* 0x000000502222724a */ /* 0x088fe20001000000 */
[----:B------:R-:W3:Y:S01]  /*a3e0*/  LDTM.x16 R4, tmem[UR4+0x130] ;  /* 0x00013004000479ee */ /* 0x000ee20008240000 */
[-C--:B------:R-:W-:Y:S01]  /*a3f0*/  FMUL2 R32, R32.F32x2.HI_LO, R80.reuse.F32 ;  /* 0x000000502020724a */ /* 0x080fe20001000000 */
[----:B------:R5:W-:Y:S01]  /*a400*/  STS.128 [R72], R48 ;  /* 0x0000003048007388 */ /* 0x000be20000000c00 */
[----:B------:R-:W-:Y:S01]  /*a410*/  FMUL2 R30, R30.F32x2.HI_LO, R80.F32 ;  /* 0x000000501e1e724a */ /* 0x000fe20001000000 */
[----:B------:R-:W-:Y:S01]  /*a420*/  F2FP.BF16.F32.PACK_AB R40, R37, R36 ;  /* 0x000000242528723e */ /* 0x000fe200000010ff */
[-C--:B------:R-:W-:Y:S02]  /*a430*/  FMUL2 R28, R28.F32x2.HI_LO, R80.reuse.F32 ;  /* 0x000000501c1c724a */ /* 0x080fe40001000000 */
[-C--:B------:R-:W-:Y:S02]  /*a440*/  FMUL2 R26, R26.F32x2.HI_LO, R80.reuse.F32 ;  /* 0x000000501a1a724a */ /* 0x080fe40001000000 */
[-C--:B------:R-:W-:Y:S01]  /*a450*/  FMUL2 R24, R24.F32x2.HI_LO, R80.reuse.F32 ;  /* 0x000000501818724a */ /* 0x080fe20001000000 */
[----:B------:R1:W-:Y:S01]  /*a460*/  STS.128 [R71], R40 ;  /* 0x0000002847007388 */ /* 0x0003e20000000c00 */
[----:B------:R-:W-:-:S02]  /*a470*/  FMUL2 R22, R22.F32x2.HI_LO, R80.F32 ;  /* 0x000000501616724a */ /* 0x000fc40001000000 */
[-C--:B------:R-:W-:Y:S01]  /*a480*/  FMUL2 R20, R20.F32x2.HI_LO, R80.reuse.F32 ;  /* 0x000000501414724a */ /* 0x080fe20001000000 */
[----:B------:R1:W-:Y:S01]  /*a490*/  STS.128 [R70], R44 ;  /* 0x0000002c46007388 */ /* 0x0003e20000000c00 */
[----:B---3--:R-:W-:Y:S01]  /*a4a0*/  FMUL2 R18, R18.F32x2.HI_LO, R80.F32 ;  /* 0x000000501212724a */ /* 0x008fe20001000000 */
[----:B--2---:R-:W-:Y:S01]  /*a4b0*/  F2FP.BF16.F32.PACK_AB R55, R35, R34 ;  /* 0x000000222337723e */ /* 0x004fe200000010ff */
[----:B------:R-:W-:Y:S01]  /*a4c0*/  FMUL2 R16, R16.F32x2.HI_LO, R80.F32 ;  /* 0x000000501010724a */ /* 0x000fe20001000000 */
[----:B------:R-:W-:Y:S01]  /*a4d0*/  F2FP.BF16.F32.PACK_AB R54, R33, R32 ;  /* 0x000000202136723e */ /* 0x000fe200000010ff */
[----:B------:R-:W-:Y:S01]  /*a4e0*/  FMUL2 R14, R14.F32x2.HI_LO, R80.F32 ;  /* 0x000000500e0e724a */ /* 0x000fe20001000000 */
[----:B------:R-:W-:Y:S01]  /*a4f0*/  F2FP.BF16.F32.PACK_AB R53, R31, R30 ;  /* 0x0000001e1f35723e */ /* 0x000fe200000010ff */
[----:B------:R-:W-:Y:S01]  /*a500*/  FMUL2 R12, R12.F32x2.HI_LO, R80.F32 ;  /* 0x000000500c0c724a */ /* 0x000fe20001000000 */
[----:B------:R-:W-:Y:S01]  /*a510*/  F2FP.BF16.F32.PACK_AB R52, R29, R28 ;  /* 0x0000001c1d34723e */ /* 0x000fe200000010ff */
[----:B------:R-:W-:Y:S01]  /*a520*/  FMUL2 R10, R10.F32x2.HI_LO, R80.F32 ;  /* 0x000000500a0a724a */ /* 0x000fe20001000000 */
[----:B-----5:R-:W-:Y:S01]  /*a530*/  F2FP.BF16.F32.PACK_AB R51, R27, R26 ;  /* 0x0000001a1b33723e */ /* 0x020fe200000010ff */
[----:B------:R-:W-:Y:S01]  /*a540*/  FMUL2 R8, R8.F32x2.HI_LO, R80.F32 ;  /* 0x000000500808724a */ /* 0x000fe20001000000 */
[----:B------:R-:W-:Y:S01]  /*a550*/  F2FP.BF16.F32.PACK_AB R50, R25, R24 ;  /* 0x000000181932723e */ /* 0x000fe200000010ff */
[----:B------:R-:W-:Y:S01]  /*a560*/  FMUL2 R6, R6.F32x2.HI_LO, R80.F32 ;  /* 0x000000500606724a */ /* 0x000fe20001000000 */
[----:B------:R-:W-:Y:S01]  /*a570*/  F2FP.BF16.F32.PACK_AB R49, R23, R22 ;  /* 0x000000161731723e */ /* 0x000fe200000010ff */
[----:B------:R-:W-:Y:S01]  /*a580*/  FMUL2 R4, R4.F32x2.HI_LO, R80.F32 ;  /* 0x000000500404724a */ /* 0x000fe20001000000 */
[----:B------:R-:W-:-:S02]  /*a590*/  F2FP.BF16.F32.PACK_AB R48, R21, R20 ;  /* 0x000000141530723e */ /* 0x000fc400000010ff */
[----:B------:R-:W2:Y:S01]  /*a5a0*/  LDTM.x16 R20, tmem[UR4+0x140] ;  /* 0x00014004001479ee */ /* 0x000ea20008240000 */
[----:B------:R-:W-:Y:S02]  /*a5b0*/  F2FP.BF16.F32.PACK_AB R39, R19, R18 ;  /* 0x000000121327723e */ /* 0x000fe400000010ff */
[----:B------:R-:W-:Y:S01]  /*a5c0*/  F2FP.BF16.F32.PACK_AB R38, R17, R16 ;  /* 0x000000101126723e */ /* 0x000fe200000010ff */
[----:B------:R3:W-:Y:S01]  /*a5d0*/  STS.128 [R69], R48 ;  /* 0x0000003045007388 */ /* 0x0007e20000000c00 */
[----:B------:R-:W-:Y:S02]  /*a5e0*/  F2FP.BF16.F32.PACK_AB R37, R15, R14 ;  /* 0x0000000e0f25723e */ /* 0x000fe400000010ff */
[----:B------:R-:W-:Y:S01]  /*a5f0*/  F2FP.BF16.F32.PACK_AB R36, R13, R12 ;  /* 0x0000000c0d24723e */ /* 0x000fe200000010ff */
[----:B------:R5:W-:Y:S01]  /*a600*/  STS.128 [R66], R52 ;  /* 0x0000003442007388 */ /* 0x000be20000000c00 */
[----:B------:R-:W-:Y:S02]  /*a610*/  F2FP.BF16.F32.PACK_AB R59, R11, R10 ;  /* 0x0000000a0b3b723e */ /* 0x000fe400000010ff */
[----:B------:R-:W-:-:S02]  /*a620*/  F2FP.BF16.F32.PACK_AB R58, R9, R8 ;  /* 0x00000008093a723e */ /* 0x000fc400000010ff */
[----:B------:R-:W-:Y:S02]  /*a630*/  F2FP.BF16.F32.PACK_AB R57, R7, R6 ;  /* 0x000000060739723e */ /* 0x000fe400000010ff */
[----:B------:R-:W-:Y:S02]  /*a640*/  F2FP.BF16.F32.PACK_AB R56, R5, R4 ;  /* 0x000000040538723e */ /* 0x000fe400000010ff */
[----:B------:R-:W3:Y:S03]  /*a650*/  LDTM.x16 R4, tmem[UR4+0x150] ;  /* 0x00015004000479ee */ /* 0x000ee60008240000 */
[----:B------:R5:W-:Y:S01]  /*a660*/  STS.128 [R65], R56 ;  /* 0x0000003841007388 */ /* 0x000be20000000c00 */
[----:B--2---:R-:W-:-:S03]  /*a670*/  FMUL2 R34, R34.F32x2.HI_LO, R80.F32 ;  /* 0x000000502222724a */ /* 0x004fc60001000000 */
[----:B------:R5:W-:Y:S01]  /*a680*/  STS.128 [R64], R36 ;  /* 0x0000002440007388 */ /* 0x000be20000000c00 */
[-C--:B------:R-:W-:Y:S02]  /*a690*/  FMUL2 R32, R32.F32x2.HI_LO, R80.reuse.F32 ;  /* 0x000000502020724a */ /* 0x080fe40001000000 */
[----:B------:R-:W-:Y:S01]  /*a6a0*/  FMUL2 R30, R30.F32x2.HI_LO, R80.F32 ;  /* 0x000000501e1e724a */ /* 0x000fe20001000000 */
[----:B-1----:R-:W-:Y:S01]  /*a6b0*/  F2FP.BF16.F32.PACK_AB R43, R35, R34 ;  /* 0x00000022232b723e */ /* 0x002fe200000010ff */
        /* <DEDUP_REMOVED lines=9> */
[----:B------:R-:W-:-:S02]  /*a750*/  F2FP.BF16.F32.PACK_AB R46, R25, R24 ;  /* 0x00000018192e723e */ /* 0x000fc400000010ff */
[----:B------:R-:W-:Y:S01]  /*a760*/  F2FP.BF16.F32.PACK_AB R45, R23, R22 ;  /* 0x00000016172d723e */ /* 0x000fe200000010ff */
[----:B---3--:R-:W-:Y:S01]  /*a770*/  FMUL2 R8, R8.F32x2.HI_LO, R80.F32 ;  /* 0x000000500808724a */ /* 0x008fe20001000000 */
[----:B------:R-:W-:Y:S01]  /*a780*/  F2FP.BF16.F32.PACK_AB R44, R21, R20 ;  /* 0x00000014152c723e */ /* 0x000fe200000010ff */
[-C--:B------:R-:W-:Y:S01]  /*a790*/  FMUL2 R6, R6.F32x2.HI_LO, R80.reuse.F32 ;  /* 0x000000500606724a */ /* 0x080fe20001000000 */
[----:B------:R-:W1:Y:S01]  /*a7a0*/  LDTM.x16 R20, tmem[UR4+0x160] ;  /* 0x00016004001479ee */ /* 0x000e620008240000 */
        /* <DEDUP_REMOVED lines=12> */
[----:B------:R5:W-:Y:S01]  /*a870*/  STS.128 [R76+0x4000], R44 ;  /* 0x0040002c4c007388 */ /* 0x000be20000000c00 */
[----:B------:R-:W-:-:S02]  /*a880*/  F2FP.BF16.F32.PACK_AB R51, R11, R10 ;  /* 0x0000000a0b33723e */ /* 0x000fc400000010ff */
[----:B------:R-:W-:Y:S01]  /*a890*/  F2FP.BF16.F32.PACK_AB R48, R5, R4 ;  /* 0x000000040530723e */ /* 0x000fe200000010ff */
[----:B------:R5:W-:Y:S04]  /*a8a0*/  STS.128 [R72+0x4000], R40 ;  /* 0x0040002848007388 */ /* 0x000be80000000c00 */
[----:B------:R5:W-:Y:S01]  /*a8b0*/  STS.128 [R71+0x4000], R48 ;  /* 0x0040003047007388 */ /* 0x000be20000000c00 */
[----:B-1----:R-:W-:-:S03]  /*a8c0*/  FMUL2 R6, R30.F32x2.HI_LO, R80.F32 ;  /* 0x000000501e06724a */ /* 0x002fc60001000000 */
[----:B------:R5:W-:Y:S01]  /*a8d0*/  STS.128 [R70+0x4000], R60 ;  /* 0x0040003c46007388 */ /* 0x000be20000000c00 */
[-C--:B------:R-:W-:Y:S02]  /*a8e0*/  FMUL2 R8, R28.F32x2.HI_LO, R80.reuse.F32 ;  /* 0x000000501c08724a */ /* 0x080fe40001000000 */
[----:B------:R-:W-:Y:S01]  /*a8f0*/  FMUL2 R26, R26.F32x2.HI_LO, R80.F32 ;  /* 0x000000501a1a724a */ /* 0x000fe20001000000 */
[----:B------:R-:W-:Y:S01]  /*a900*/  F2FP.BF16.F32.PACK_AB R29, R7, R6 ;  /* 0x00000006071d723e */ /* 0x000fe200000010ff */
[----:B------:R-:W-:Y:S01]  /*a910*/  FMUL2 R24, R24.F32x2.HI_LO, R80.F32 ;  /* 0x000000501818724a */ /* 0x000fe20001000000 */
[----:B------:R-:W-:Y:S01]  /*a920*/  F2FP.BF16.F32.PACK_AB R28, R9, R8 ;  /* 0x00000008091c723e */ /* 0x000fe200000010ff */
[----:B------:R-:W-:Y:S01]  /*a930*/  FMUL2 R20, R20.F32x2.HI_LO, R80.F32 ;  /* 0x000000501414724a */ /* 0x000fe20001000000 */
[----:B------:R-:W1:Y:S01]  /*a940*/  LDTM.x16 R4, tmem[UR4+0x170] ;  /* 0x00017004000479ee */ /* 0x000e620008240000 */
[----:B------:R-:W-:Y:S01]  /*a950*/  F2FP.BF16.F32.PACK_AB R27, R27, R26 ;  /* 0x0000001a1b1b723e */ /* 0x000fe200000010ff */
[----:B------:R-:W-:Y:S01]  /*a960*/  FMUL2 R22, R22.F32x2.HI_LO, R80.F32 ;  /* 0x000000501616724a */ /* 0x000fe20001000000 */
[----:B------:R-:W-:Y:S01]  /*a970*/  F2FP.BF16.F32.PACK_AB R26, R25, R24 ;  /* 0x00000018191a723e */ /* 0x000fe200000010ff */
[----:B------:R-:W-:Y:S01]  /*a980*/  FMUL2 R34, R34.F32x2.HI_LO, R80.F32 ;  /* 0x000000502222724a */ /* 0x000fe20001000000 */
[----:B------:R-:W-:Y:S01]  /*a990*/  F2FP.BF16.F32.PACK_AB R24, R21, R20 ;  /* 0x000000141518723e */ /* 0x000fe200000010ff */
[----:B------:R-:W-:Y:S01]  /*a9a0*/  FMUL2 R32, R32.F32x2.HI_LO, R80.F32 ;  /* 0x000000502020724a */ /* 0x000fe20001000000 */
[----:B------:R-:W-:Y:S01]  /*a9b0*/  F2FP.BF16.F32.PACK_AB R25, R23, R22 ;  /* 0x000000161719723e */ /* 0x000fe200000010ff */
[----:B------:R-:W-:Y:S01]  /*a9c0*/  ULEA UR4, UR7, UR15, 0x8 ;  /* 0x0000000f07047291 */ /* 0x000fe2000f8e40ff */
[----:B------:R-:W-:-:S02]  /*a9d0*/  F2FP.BF16.F32.PACK_AB R31, R35, R34 ;  /* 0x00000022231f723e */ /* 0x000fc400000010ff */
[----:B------:R-:W-:Y:S01]  /*a9e0*/  F2FP.BF16.F32.PACK_AB R30, R33, R32 ;  /* 0x00000020211e723e */ /* 0x000fe200000010ff */
[----:B------:R5:W-:Y:S01]  /*a9f0*/  STS.128 [R69+0x4000], R24 ;  /* 0x0040001845007388 */ /* 0x000be20000000c00 */
[----:B----4-:R-:W-:-:S03]  /*aa00*/  UIADD3 UR5, UPT, UPT, -UR4, UR5, URZ ;  /* 0x0000000504057290 */ /* 0x010fc6000fffe1ff */
[----:B------:R5:W-:Y:S03]  /*aa10*/  STS.128 [R66+0x4000], R28 ;  /* 0x0040001c42007388 */ /* 0x000be60000000c00 */
[----:B------:R-:W-:Y:S01]  /*aa20*/  ISETP.LT.AND P0, PT, R78, UR5, PT ;  /* 0x000000054e007c0c */ /* 0x000fe2000bf01270 */
[-C--:B-1----:R-:W-:Y:S02]  /*aa30*/  FMUL2 R20, R4.F32x2.HI_LO, R80.reuse.F32 ;  /* 0x000000500414724a */ /* 0x082fe40001000000 */
[-C--:B------:R-:W-:Y:S02]  /*aa40*/  FMUL2 R4, R6.F32x2.HI_LO, R80.reuse.F32 ;  /* 0x000000500604724a */ /* 0x080fe40001000000 */
[-C--:B------:R-:W-:Y:S02]  /*aa50*/  FMUL2 R6, R10.F32x2.HI_LO, R80.reuse.F32 ;  /* 0x000000500a06724a */ /* 0x080fe40001000000 */
        /* <DEDUP_REMOVED lines=11> */
[----:B------:R5:W-:Y:S01]  /*ab10*/  STS.128 [R65+0x4000], R4 ;  /* 0x0040000441007388 */ /* 0x000be20000000c00 */
[----:B------:R-:W-:Y:S02]  /*ab20*/  F2FP.BF16.F32.PACK_AB R9, R15, R14 ;  /* 0x0000000e0f09723e */ /* 0x000fe400000010ff */
[----:B------:R-:W-:Y:S01]  /*ab30*/  F2FP.BF16.F32.PACK_AB R8, R13, R12 ;  /* 0x0000000c0d08723e */ /* 0x000fe200000010ff */
[----:B------:R-:W1:Y:S01]  /*ab40*/  @P1 MUFU.LG2 R14, R79 ;  /* 0x0000004f000e1308 */ /* 0x000e620000000c00 */
[----:B------:R-:W1:Y:S03]  /*ab50*/  @P1 LDC R12, c[0x0][0x600] ;  /* 0x00018000ff0c1b82 */ /* 0x000e660000000800 */
[----:B------:R5:W-:Y:S01]  /*ab60*/  STS.128 [R64+0x4000], R8 ;  /* 0x0040000840007388 */ /* 0x000be20000000c00 */
[----:B------:R2:W-:Y:S06]  /*ab70*/  MEMBAR.ALL.CTA ;  /* 0x0000000000007992 */ /* 0x0005ec0000008000 */
[----:B--2---:R-:W2:Y:S01]  /*ab80*/  FENCE.VIEW.ASYNC.S ;  /* 0x00000000000073c6 */ /* 0x004ea20000000000 */
[----:B-1----:R-:W-:Y:S01]  /*ab90*/  @P1 FFMA R12, R77, R12, R14 ;  /* 0x0000000c4d0c1223 */ /* 0x002fe2000000000e */
[----:B--2---:R-:W-:Y:S01]  /*aba0*/  SYNCS.ARRIVE.TRANS64.RED.ART0 RZ, [UR9], R3 ;  /* 0x00000003ffff79a7 */ /* 0x004fe20008500409 */
[----:B------:R1:W-:Y:S02]  /*abb0*/  SYNCS.ARRIVE.TRANS64.ART0 RZ, [UR8+0xf0], R3 ;  /* 0x0000f003ffff79a7 */ /* 0x0003e40008500008 */
[----:B-1----:R-:W-:-:S02]  /*abc0*/  IMAD.MOV.U32 R3, RZ, RZ, -0x800000 ;  /* 0xff800000ff037424 */ /* 0x002fc400078e00ff */
[----:B------:R-:W-:Y:S01]  /*abd0*/  @P1 FMUL R3, R12, 0.69314718246459960938 ;  /* 0x3f3172180c031820 */ /* 0x000fe20000400000 */
[----:B-----5:R-:W-:Y:S06]  /*abe0*/  @!P0 BRA `(.L_x_86) ;  /* 0x00000000004c8947 */ /* 0x020fec0003800000 */
[----:B------:R-:W1:Y:S01]  /*abf0*/  LDC.64 R6, c[0x0][0x3c8] ;  /* 0x0000f200ff067b82 */ /* 0x000e620000000a00 */
[----:B------:R-:W-:Y:S01]  /*ac00*/  USHF.R.S32.HI UR5, URZ, 0x1f, UR13 ;  /* 0x0000001fff057899 */ /* 0x000fe2000801140d */
[----:B------:R-:W-:Y:S01]  /*ac10*/  MOV R79, RZ ;  /* 0x000000ff004f7202 */ /* 0x000fe20000000f00 */
[----:B------:R-:W2:Y:S01]  /*ac20*/  LDCU.64 UR6, c[0x0][0x3b0] ;  /* 0x00007600ff0677ac */ /* 0x000ea20008000a00 */
[----:B------:R-:W-:-:S04]  /*ac30*/  USHF.R.S32.HI UR11, URZ, 0x1f, UR4 ;  /* 0x0000001fff0b7899 */ /* 0x000fc80008011404 */
[----:B------:R-:W3:Y:S01]  /*ac40*/  LDC.64 R4, c[0x0][0x3d0] ;  /* 0x0000f400ff047b82 */ /* 0x000ee20000000a00 */
[----:B------:R-:W-:Y:S01]  /*ac50*/  USHF.R.S32.HI UR10, URZ, 0x1f, UR12 ;  /* 0x0000001fff0a7899 */ /* 0x000fe2000801140c */
[----:B-1----:R-:W-:-:S04]  /*ac60*/  IMAD.WIDE.U32 R8, R6, UR13, R78 ;  /* 0x0000000d06087c25 */ /* 0x002fc8000f8e004e */
[----:B------:R-:W-:Y:S01]  /*ac70*/  IMAD R6, R6, UR5, RZ ;  /* 0x0000000506067c24 */ /* 0x000fe2000f8e02ff */
[----:B------:R-:W-:-:S03]  /*ac80*/  IADD3 R8, P0, PT, R8, UR4, RZ ;  /* 0x0000000408087c10 */ /* 0x000fc6000ff1e0ff */
[----:B------:R-:W-:Y:S02]  /*ac90*/  IMAD R7, R7, UR13, R6 ;  /* 0x0000000d07077c24 */ /* 0x000fe4000f8e0206 */
[----:B---3--:R-:W-:-:S03]  /*aca0*/  IMAD R6, R4, UR10, RZ ;  /* 0x0000000a04067c24 */ /* 0x008fc6000f8e02ff */
[----:B------:R-:W-:Y:S01]  /*acb0*/  IADD3.X R9, PT, PT, R9, UR11, R7, P0, !PT ;  /* 0x0000000b09097c10 */ /* 0x000fe200087fe407 */
[----:B------:R-:W-:Y:S02]  /*acc0*/  IMAD R5, R5, UR12, R6 ;  /* 0x0000000c05057c24 */ /* 0x000fe4000f8e0206 */
[----:B------:R-:W-:-:S05]  /*acd0*/  IMAD.WIDE.U32 R8, R4, UR12, R8 ;  /* 0x0000000c04087c25 */ /* 0x000fca000f8e0008 */
[----:B------:R-:W-:Y:S02]  /*ace0*/  IADD3 R5, PT, PT, R9, R5, RZ ;  /* 0x0000000509057210 */ /* 0x000fe40007ffe0ff */
[----:B--2---:R-:W-:-:S04]  /*acf0*/  LEA R4, P0, R8, UR6, 0x2 ;  /* 0x0000000608047c11 */ /* 0x004fc8000f8010ff */
[----:B------:R-:W-:-:S05]  /*ad00*/  LEA.HI.X R5, R8, UR7, R5, 0x2, P0 ;  /* 0x0000000708057c11 */ /* 0x000fca00080f1405 */
[----:B------:R1:W-:Y:S04]  /*ad10*/  STG.E desc[UR18][R4.64], R3 ;  /* 0x0000000304007986 */ /* 0x0003e8000c101912 */
.L_x_86:
[----:B------:R-:W-:Y:S05]  /*ad20*/  BSYNC.RECONVERGENT B0 ;  /* 0x0000000000007941 */ /* 0x000fea0003800200 */
.L_x_85:
[----:B------:R-:W2:Y:S01]  /*ad30*/  LDCU UR4, c[0x0][0x610] ;  /* 0x0000c200ff0477ac */ /* 0x000ea20008000800 */
[----:B------:R-:W-:Y:S01]  /*ad40*/  LOP3.LUT R68, R68, 0x1, RZ, 0x3c, !PT ;  /* 0x0000000144447812 */ /* 0x000fe200078e3cff */
[----:B------:R-:W3:Y:S01]  /*ad50*/  LDCU.U8 UR6, c[0x0][0x614] ;  /* 0x0000c280ff0677ac */ /* 0x000ee20008000000 */
[----:B------:R-:W-:Y:S01]  /*ad60*/  UIADD3 UR75, UPT, UPT, UR20, UR75, URZ ;  /* 0x0000004b144b7290 */ /* 0x000fe2000fffe0ff */
[----:B------:R-:W4:Y:S01]  /*ad70*/  LDCU.64 UR10, c[0x0][0x618] ;  /* 0x0000c300ff0a77ac */ /* 0x000f220008000a00 */
[----:B------:R-:W5:Y:S02]  /*ad80*/  LDCU.U8 UR12, c[0x0][0x620] ;  /* 0x0000c400ff0c77ac */ /* 0x000f640008000000 */
[----:B--2---:R-:W-:Y:S01]  /*ad90*/  UIMAD.WIDE.U32 UR4, UR75, UR4, URZ ;  /* 0x000000044b0472a5 */ /* 0x004fe2000f8e00ff */
[----:B------:R-:W2:Y:S03]  /*ada0*/  LDCU UR7, c[0x0][0x60c] ;  /* 0x0000c180ff0777ac */ /* 0x000ea60008000800 */
[----:B------:R-:W-:-:S04]  /*adb0*/  UIADD3 UR4, UPT, UPT, UR75, -UR5, URZ ;  /* 0x800000054b047290 */ /* 0x000fc8000fffe0ff */
[----:B---3--:R-:W-:-:S04]  /*adc0*/  USHF.R.U32.HI UR4, URZ, UR6, UR4 ;  /* 0x00000006ff047299 */ /* 0x008fc80008011604 */
[----:B------:R-:W-:-:S04]  /*add0*/  UIADD3 UR4, UPT, UPT, UR5, UR4, URZ ;  /* 0x0000000405047290 */ /* 0x000fc8000fffe0ff */
[----:B------:R-:W-:-:S04]  /*ade0*/  USHF.R.U32.HI UR6, URZ, UR21, UR4 ;  /* 0x00000015ff067299 */ /* 0x000fc80008011604 */
[----:B----4-:R-:W-:Y:S01]  /*adf0*/  UIMAD.WIDE.U32 UR4, UR6, UR11, URZ ;  /* 0x0000000b060472a5 */ /* 0x010fe2000f8e00ff */
[----:B------:R-:W3:Y:S03]  /*ae00*/  LDCU UR11, c[0x0][0x624] ;  /* 0x0000c480ff0b77ac */ /* 0x000ee60008000800 */
[----:B------:R-:W-:-:S04]  /*ae10*/  UIADD3 UR4, UPT, UPT, UR6, -UR5, URZ ;  /* 0x8000000506047290 */ /* 0x000fc8000fffe0ff */
[----:B-----5:R-:W-:-:S04]  /*ae20*/  USHF.R.U32.HI UR4, URZ, UR12, UR4 ;  /* 0x0000000cff047299 */ /* 0x020fc80008011604 */
[----:B------:R-:W-:Y:S02]  /*ae30*/  UIADD3 UR4, UPT, UPT, UR5, UR4, URZ ;  /* 0x0000000405047290 */ /* 0x000fe4000fffe0ff */
[----:B------:R-:W-:Y:S02]  /*ae40*/  UIADD3 UR5, UPT, UPT, -UR6, URZ, URZ ;  /* 0x000000ff06057290 */ /* 0x000fe4000fffe1ff */
[----:B------:R-:W-:Y:S02]  /*ae50*/  USHF.R.U32.HI UR12, URZ, UR17, UR4 ;  /* 0x00000011ff0c7299 */ /* 0x000fe40008011604 */
[----:B---3--:R-:W-:Y:S02]  /*ae60*/  UISETP.GE.AND UP0, UPT, UR75, UR11, UPT ;  /* 0x0000000b4b00728c */ /* 0x008fe4000bf06270 */
[----:B------:R-:W-:Y:S02]  /*ae70*/  UIADD3 UR4, UPT, UPT, -UR12, URZ, URZ ;  /* 0x000000ff0c047290 */ /* 0x000fe4000fffe1ff */
[----:B--2---:R-:W-:-:S02]  /*ae80*/  UIMAD UR7, UR7, UR5, UR75 ;  /* 0x00000005070772a4 */ /* 0x004fc4000f8e024b */
[----:B------:R-:W-:-:S03]  /*ae90*/  UIMAD UR13, UR10, UR4, UR6 ;  /* 0x000000040a0d72a4 */ /* 0x000fc6000f8e0206 */
[----:B------:R-:W-:Y:S09]  /*aea0*/  BRA.U !UP0, `(.L_x_87) ;  /* 0xffffffe908e87547 */ /* 0x000ff2000b83ffff */
.L_x_79:
[----:B-1----:R-:W-:-:S04]  /*aeb0*/  SHF.L.U32 R4, R75, 0x1f, RZ ;  /* 0x0000001f4b047819 */ /* 0x002fc800000006ff */
[----:B------:R-:W1:Y:S02]  /*aec0*/  SYNCS.PHASECHK.TRANS64.TRYWAIT P0, [UR8+0xf8], R4 ;  /* 0x0000f804ff0075a7 */ /* 0x000e640008001108 */
[----:B-1----:R-:W-:Y:S05]  /*aed0*/  @!P0 BRA `(.L_x_88) ;  /* 0x0000000c00a88947 */ /* 0x002fea0003800000 */
.L_x_148:
[----:B------:R-:W-:Y:S06]  /*aee0*/  BAR.ARV 0x2, 0x120 ;  /* 0x0084800000007b1d */ /* 0x000fec0000002000 */
[----:B------:R-:W-:Y:S05]  /*aef0*/  BRA `(.L_x_89) ;  /* 0x0000000000347947 */ /* 0x000fea0003800000 */
.L_x_78:
[----:B------:R-:W-:Y:S05]  /*af00*/  @P0 BRA `(.L_x_90) ;  /* 0x00000000002c0947 */ /* 0x000fea0003800000 */
[----:B-1-3--:R-:W1:Y:S01]  /*af10*/  S2UR UR4, SR_CgaCtaId ;  /* 0x00000000000479c3 */ /* 0x00ae620000008800 */
        /* <DEDUP_REMOVED lines=10> */
.L_x_90:
[----:B------:R-:W-:Y:S01]  /*afc0*/  NOP ;  /* 0x0000000000007918 */ /* 0x000fe20000000000 */
.L_x_89:
[----:B------:R-:W-:-:S13]  /*afd0*/  ISETP.NE.AND P0, PT, R0, 0xc, PT ;  /* 0x0000000c0000780c */ /* 0x000fda0003f05270 */
        /* <DEDUP_REMOVED lines=12> */
.L_x_91:
[----:B------:R-:W-:Y:S01]  /*b0a0*/  NOP ;  /* 0x0000000000007918 */ /* 0x000fe20000000000 */
[----:B-1-34-:R-:W-:Y:S05]  /*b0b0*/  EXIT ;  /* 0x000000000000794d */ /* 0x01afea0003800000 */
.L_x_12:
[----:B------:R-:W-:Y:S02]  /*b0c0*/  MOV R4, UR5 ;  /* 0x0000000500047c02 */ /* 0x000fe40008000f00 */
[----:B------:R-:W-:-:S07]  /*b0d0*/  MOV R9, R8 ;  /* 0x0000000800097202 */ /* 0x000fce0000000f00 */
.L_x_92:
[----:B--2---:R2:W3:Y:S02]  /*b0e0*/  SYNCS.PHASECHK.TRANS64.TRYWAIT P0, [R4+URZ+0x60], R9 ;  /* 0x00006009040075a7 */ /* 0x0044e400080011ff */
[----:B---3--:R-:W-:Y:S05]  /*b0f0*/  @!P0 NANOSLEEP.SYNCS 0x989680 ;  /* 0x009896800000895d */ /* 0x008fea0003900000 */
[----:B------:R-:W3:Y:S02]  /*b100*/  @!P0 SYNCS.PHASECHK.TRANS64 P0, [R4+URZ+0x60], R9 ;  /* 0x00006009040085a7 */ /* 0x000ee400080010ff */
[----:B---3--:R-:W-:Y:S05]  /*b110*/  @!P0 BRA `(.L_x_92) ;  /* 0xfffffffc00f08947 */ /* 0x008fea000383ffff */
[----:B------:R-:W-:Y:S05]  /*b120*/  BRA `(.L_x_93) ;  /* 0xffffff5c00b47947 */ /* 0x000fea000383ffff */
.L_x_14:
[----:B---3--:R-:W-:Y:S02]  /*b130*/  MOV R4, UR14 ;  /* 0x0000000e00047c02 */ /* 0x008fe40008000f00 */
[-C--:B------:R-:W-:Y:S02]  /*b140*/  MOV R8, R5.reuse ;  /* 0x0000000500087202 */ /* 0x080fe40000000f00 */
[----:B------:R-:W-:-:S07]  /*b150*/  MOV R9, R5 ;  /* 0x0000000500097202 */ /* 0x000fce0000000f00 */
.L_x_94:
[----:B--2---:R2:W3:Y:S02]  /*b160*/  SYNCS.PHASECHK.TRANS64.TRYWAIT P0, [R4+URZ+0x8], R9 ;  /* 0x00000809040075a7 */ /* 0x0044e400080011ff */
[----:B---3--:R-:W-:Y:S05]  /*b170*/  @!P0 NANOSLEEP.SYNCS 0x989680 ;  /* 0x009896800000895d */ /* 0x008fea0003900000 */
[----:B------:R-:W3:Y:S02]  /*b180*/  @!P0 SYNCS.PHASECHK.TRANS64 P0, [R4+URZ+0x8], R9 ;  /* 0x00000809040085a7 */ /* 0x000ee400080010ff */
[----:B---3--:R-:W-:Y:S05]  /*b190*/  @!P0 BRA `(.L_x_94) ;  /* 0xfffffffc00f08947 */ /* 0x008fea000383ffff */
[----:B------:R-:W-:Y:S05]  /*b1a0*/  BRA `(.L_x_95) ;  /* 0xffffff6000347947 */ /* 0x000fea000383ffff */
.L_x_16:
[----:B---34-:R-:W-:Y:S02]  /*b1b0*/  MOV R4, UR4 ;  /* 0x0000000400047c02 */ /* 0x018fe40008000f00 */
[-C--:B------:R-:W-:Y:S02]  /*b1c0*/  MOV R8, R6.reuse ;  /* 0x0000000600087202 */ /* 0x080fe40000000f00 */
[----:B------:R-:W-:-:S07]  /*b1d0*/  MOV R9, R6 ;  /* 0x0000000600097202 */ /* 0x000fce0000000f00 */
.L_x_96:
[----:B--2---:R2:W3:Y:S02]  /*b1e0*/  SYNCS.PHASECHK.TRANS64.TRYWAIT P0, [R4+URZ+0x60], R9 ;  /* 0x00006009040075a7 */ /* 0x0044e400080011ff */
[----:B---3--:R-:W-:Y:S05]  /*b1f0*/  @!P0 NANOSLEEP.SYNCS 0x989680 ;  /* 0x009896800000895d */ /* 0x008fea0003900000 */
[----:B------:R-:W3:Y:S02]  /*b200*/  @!P0 SYNCS.PHASECHK.TRANS64 P0, [R4+URZ+0x60], R9 ;  /* 0x00006009040085a7 */ /* 0x000ee400080010ff */
[----:B---3--:R-:W-:Y:S05]  /*b210*/  @!P0 BRA `(.L_x_96) ;  /* 0xfffffffc00f08947 */ /* 0x008fea000383ffff */
[----:B------:R-:W-:Y:S05]  /*b220*/  BRA `(.L_x_97) ;  /* 0xffffff6000707947 */ /* 0x000fea000383ffff */
.L_x_19:
[----:B---345:R-:W-:Y:S02]  /*b230*/  MOV R4, UR5 ;  /* 0x0000000500047c02 */ /* 0x038fe40008000f00 */
[----:B------:R-:W-:-:S07]  /*b240*/  MOV R9, R8 ;  /* 0x0000000800097202 */ /* 0x000fce0000000f00 */
.L_x_98:
[----:B--2---:R2:W3:Y:S02]  /*b250*/  SYNCS.PHASECHK.TRANS64.TRYWAIT P0, [R4+URZ+0x60], R9 ;  /* 0x00006009040075a7 */ /* 0x0044e400080011ff */
[----:B---3--:R-:W-:Y:S05]  /*b260*/  @!P0 NANOSLEEP.SYNCS 0x989680 ;  /* 0x009896800000895d */ /* 0x008fea0003900000 */
[----:B------:R-:W3:Y:S02]  /*b270*/  @!P0 SYNCS.PHASECHK.TRANS64 P0, [R4+URZ+0x60], R9 ;  /* 0x00006009040085a7 */ /* 0x000ee400080010ff */
[----:B---3--:R-:W-:Y:S05]  /*b280*/  @!P0 BRA `(.L_x_98) ;  /* 0xfffffffc00f08947 */ /* 0x008fea000383ffff */
[----:B------:R-:W-:Y:S05]  /*b290*/  BRA `(.L_x_99) ;  /* 0xffffff6400147947 */ /* 0x000fea000383ffff */
.L_x_21:
[----:B----45:R-:W-:Y:S02]  /*b2a0*/  MOV R4, UR4 ;  /* 0x0000000400047c02 */ /* 0x030fe40008000f00 */
[-C--:B------:R-:W-:Y:S02]  /*b2b0*/  MOV R8, R6.reuse ;  /* 0x0000000600087202 */ /* 0x080fe40000000f00 */
[----:B------:R-:W-:-:S07]  /*b2c0*/  MOV R9, R6 ;  /* 0x0000000600097202 */ /* 0x000fce0000000f00 */
.L_x_100:
[----:B--2---:R2:W3:Y:S02]  /*b2d0*/  SYNCS.PHASECHK.TRANS64.TRYWAIT P0, [R4+URZ+0x60], R9 ;  /* 0x00006009040075a7 */ /* 0x0044e400080011ff */
[----:B---3--:R-:W-:Y:S05]  /*b2e0*/  @!P0 NANOSLEEP.SYNCS 0x989680 ;  /* 0x009896800000895d */ /* 0x008fea0003900000 */
[----:B------:R-:W3:Y:S02]  /*b2f0*/  @!P0 SYNCS.PHASECHK.TRANS64 P0, [R4+URZ+0x60], R9 ;  /* 0x00006009040085a7 */ /* 0x000ee400080010ff */
[----:B---3--:R-:W-:Y:S05]  /*b300*/  @!P0 BRA `(.L_x_100) ;  /* 0xfffffffc00f08947 */ /* 0x008fea000383ffff */
[----:B------:R-:W-:Y:S05]  /*b310*/  BRA `(.L_x_101) ;  /* 0xffffff6400347947 */ /* 0x000fea000383ffff */
.L_x_25:
[----:B-----5:R-:W-:Y:S02]  /*b320*/  MOV R4, UR5 ;  /* 0x0000000500047c02 */ /* 0x020fe40008000f00 */
[----:B------:R-:W-:-:S07]  /*b330*/  MOV R9, R8 ;  /* 0x0000000800097202 */ /* 0x000fce0000000f00 */
.L_x_102:
[----:B-1----:R1:W2:Y:S02]  /*b340*/  SYNCS.PHASECHK.TRANS64.TRYWAIT P0, [R4+URZ+0x60], R9 ;  /* 0x00006009040075a7 */ /* 0x0022a400080011ff */
[----:B--2---:R-:W-:Y:S05]  /*b350*/  @!P0 NANOSLEEP.SYNCS 0x989680 ;  /* 0x009896800000895d */ /* 0x004fea0003900000 */
[----:B------:R-:W2:Y:S02]  /*b360*/  @!P0 SYNCS.PHASECHK.TRANS64 P0, [R4+URZ+0x60], R9 ;  /* 0x00006009040085a7 */ /* 0x000ea400080010ff */
[----:B--2---:R-:W-:Y:S05]  /*b370*/  @!P0 BRA `(.L_x_102) ;  /* 0xfffffffc00f08947 */ /* 0x004fea000383ffff */
[----:B------:R-:W-:Y:S05]  /*b380*/  BRA `(.L_x_103) ;  /* 0xffffff6800887947 */ /* 0x000fea000383ffff */
.L_x_27:
[----:B------:R-:W-:Y:S02]  /*b390*/  MOV R4, UR4 ;  /* 0x0000000400047c02 */ /* 0x000fe40008000f00 */
[----:B------:R-:W-:-:S07]  /*b3a0*/  MOV R7, R6 ;  /* 0x0000000600077202 */ /* 0x000fce0000000f00 */
.L_x_104:
[----:B-1----:R1:W2:Y:S02]  /*b3b0*/  SYNCS.PHASECHK.TRANS64.TRYWAIT P0, [R4+URZ+0x8], R7 ;  /* 0x00000807040075a7 */ /* 0x0022a400080011ff */
[----:B--2---:R-:W-:Y:S05]  /*b3c0*/  @!P0 NANOSLEEP.SYNCS 0x989680 ;  /* 0x009896800000895d */ /* 0x004fea0003900000 */
[----:B------:R-:W2:Y:S02]  /*b3d0*/  @!P0 SYNCS.PHASECHK.TRANS64 P0, [R4+URZ+0x8], R7 ;  /* 0x00000807040085a7 */ /* 0x000ea400080010ff */
[----:B--2---:R-:W-:Y:S05]  /*b3e0*/  @!P0 BRA `(.L_x_104) ;  /* 0xfffffffc00f08947 */ /* 0x004fea000383ffff */
[----:B------:R-:W-:Y:S05]  /*b3f0*/  BRA `(.L_x_105) ;  /* 0xffffff68008c7947 */ /* 0x000fea000383ffff */
.L_x_29:
[----:B-1---5:R-:W-:Y:S02]  /*b400*/  MOV R4, UR4 ;  /* 0x0000000400047c02 */ /* 0x022fe40008000f00 */
[----:B------:R-:W-:-:S07]  /*b410*/  MOV R7, R6 ;  /* 0x0000000600077202 */ /* 0x000fce0000000f00 */
.L_x_106:
[----:B-1----:R1:W2:Y:S02]  /*b420*/  SYNCS.PHASECHK.TRANS64.TRYWAIT P0, [R4+URZ+0x8], R7 ;  /* 0x00000807040075a7 */ /* 0x0022a400080011ff */
[----:B--2---:R-:W-:Y:S05]  /*b430*/  @!P0 NANOSLEEP.SYNCS 0x989680 ;  /* 0x009896800000895d */ /* 0x004fea0003900000 */
[----:B------:R-:W2:Y:S02]  /*b440*/  @!P0 SYNCS.PHASECHK.TRANS64 P0, [R4+URZ+0x8], R7 ;  /* 0x00000807040085a7 */ /* 0x000ea400080010ff */
[----:B--2---:R-:W-:Y:S05]  /*b450*/  @!P0 BRA `(.L_x_106) ;  /* 0xfffffffc00f08947 */ /* 0x004fea000383ffff */
[----:B------:R-:W-:Y:S05]  /*b460*/  BRA `(.L_x_28) ;  /* 0xffffff6800907947 */ /* 0x000fea000383ffff */
.L_x_36:
[----:B------:R-:W-:-:S07]  /*b470*/  MOV R13, R12 ;  /* 0x0000000c000d7202 */ /* 0x000fce0000000f00 */
.L_x_107:
[----:B-1----:R1:W2:Y:S02]  /*b480*/  SYNCS.PHASECHK.TRANS64.TRYWAIT P0, [R5+URZ], R13 ;  /* 0x0000000d050075a7 */ /* 0x0022a400080011ff */
[----:B--2---:R-:W-:Y:S05]  /*b490*/  @!P0 NANOSLEEP.SYNCS 0x989680 ;  /* 0x009896800000895d */ /* 0x004fea0003900000 */
[----:B------:R-:W2:Y:S02]  /*b4a0*/  @!P0 SYNCS.PHASECHK.TRANS64 P0, [R5+URZ], R13 ;  /* 0x0000000d050085a7 */ /* 0x000ea400080010ff */
[----:B--2---:R-:W-:Y:S05]  /*b4b0*/  @!P0 BRA `(.L_x_107) ;  /* 0xfffffffc00f08947 */ /* 0x004fea000383ffff */
[----:B------:R-:W-:Y:S05]  /*b4c0*/  BRA `(.L_x_35) ;  /* 0xffffff6c00647947 */ /* 0x000fea000383ffff */
.L_x_39:
[----:B------:R-:W-:-:S07]  /*b4d0*/  MOV R5, R4 ;  /* 0x0000000400057202 */ /* 0x000fce0000000f00 */
.L_x_108:
[----:B-1----:R1:W2:Y:S02]  /*b4e0*/  SYNCS.PHASECHK.TRANS64.TRYWAIT P0, [R6+URZ], R5 ;  /* 0x00000005060075a7 */ /* 0x0022a400080011ff */
[----:B--2---:R-:W-:Y:S05]  /*b4f0*/  @!P0 NANOSLEEP.SYNCS 0x989680 ;  /* 0x009896800000895d */ /* 0x004fea0003900000 */
[----:B------:R-:W2:Y:S02]  /*b500*/  @!P0 SYNCS.PHASECHK.TRANS64 P0, [R6+URZ], R5 ;  /* 0x00000005060085a7 */ /* 0x000ea400080010ff */
[----:B--2---:R-:W-:Y:S05]  /*b510*/  @!P0 BRA `(.L_x_108) ;  /* 0xfffffffc00f08947 */ /* 0x004fea000383ffff */
[----:B------:R-:W-:Y:S05]  /*b520*/  BRA `(.L_x_38) ;  /* 0xffffff6c00d87947 */ /* 0x000fea000383ffff */
.L_x_42:
[----:B------:R-:W-:Y:S02]  /*b530*/  MOV R4, UR20 ;  /* 0x0000001400047c02 */ /* 0x000fe40008000f00 */
[----:B------:R-:W-:-:S07]  /*b540*/  MOV R7, R6 ;  /* 0x0000000600077202 */ /* 0x000fce0000000f00 */
.L_x_109:
[----:B-1----:R1:W2:Y:S02]  /*b550*/  SYNCS.PHASECHK.TRANS64.TRYWAIT P0, [R4+URZ], R7 ;  /* 0x00000007040075a7 */ /* 0x0022a400080011ff */
[----:B--2---:R-:W-:Y:S05]  /*b560*/  @!P0 NANOSLEEP.SYNCS 0x989680 ;  /* 0x009896800000895d */ /* 0x004fea0003900000 */
[----:B------:R-:W2:Y:S02]  /*b570*/  @!P0 SYNCS.PHASECHK.TRANS64 P0, [R4+URZ], R7 ;  /* 0x00000007040085a7 */ /* 0x000ea400080010ff */
[----:B--2---:R-:W-:Y:S05]  /*b580*/  @!P0 BRA `(.L_x_109) ;  /* 0xfffffffc00f08947 */ /* 0x004fea000383ffff */
[----:B------:R-:W-:Y:S05]  /*b590*/  BRA `(.L_x_110) ;  /* 0xffffff7400b87947 */ /* 0x000fea000383ffff */
.L_x_43:
[----:B-1----:R-:W-:Y:S02]  /*b5a0*/  MOV R4, UR12 ;  /* 0x0000000c00047c02 */ /* 0x002fe40008000f00 */
[-C--:B------:R-:W-:Y:S02]  /*b5b0*/  MOV R6, R5.reuse ;  /* 0x0000000500067202 */ /* 0x080fe40000000f00 */
[----:B------:R-:W-:-:S07]  /*b5c0*/  MOV R7, R5 ;  /* 0x0000000500077202 */ /* 0x000fce0000000f00 */
.L_x_111:
[----:B-1----:R1:W2:Y:S02]  /*b5d0*/  SYNCS.PHASECHK.TRANS64.TRYWAIT P0, [R4+URZ+0x10], R7 ;  /* 0x00001007040075a7 */ /* 0x0022a400080011ff */
[----:B--2---:R-:W-:Y:S05]  /*b5e0*/  @!P0 NANOSLEEP.SYNCS 0x989680 ;  /* 0x009896800000895d */ /* 0x004fea0003900000 */
[----:B------:R-:W2:Y:S02]  /*b5f0*/  @!P0 SYNCS.PHASECHK.TRANS64 P0, [R4+URZ+0x10], R7 ;  /* 0x00001007040085a7 */ /* 0x000ea400080010ff */
[----:B--2---:R-:W-:Y:S05]  /*b600*/  @!P0 BRA `(.L_x_111) ;  /* 0xfffffffc00f08947 */ /* 0x004fea000383ffff */
[----:B------:R-:W-:Y:S05]  /*b610*/  BRA `(.L_x_112) ;  /* 0xffffff7400a47947 */ /* 0x000fea000383ffff */
.L_x_45:
[----:B------:R-:W-:Y:S02]  /*b620*/  MOV R12, UR14 ;  /* 0x0000000e000c7c02 */ /* 0x000fe40008000f00 */
[----:B------:R-:W-:Y:S07]  /*b630*/  MOV R26, R27 ;  /* 0x0000001b001a7202 */ /* 0x000fee0000000f00 */
.L_x_113:
[----:B-1----:R1:W2:Y:S02]  /*b640*/  SYNCS.PHASECHK.TRANS64.TRYWAIT P0, [R12+URZ+0x10], R27 ;  /* 0x0000101b0c0075a7 */ /* 0x0022a400080011ff */
[----:B--2---:R-:W-:Y:S05]  /*b650*/  @!P0 NANOSLEEP.SYNCS 0x989680 ;  /* 0x009896800000895d */ /* 0x004fea0003900000 */
[----:B------:R-:W2:Y:S02]  /*b660*/  @!P0 SYNCS.PHASECHK.TRANS64 P0, [R12+URZ+0x10], R27 ;  /* 0x0000101b0c0085a7 */ /* 0x000ea400080010ff */
[----:B--2---:R-:W-:Y:S05]  /*b670*/  @!P0 BRA `(.L_x_113) ;  /* 0xfffffffc00f08947 */ /* 0x004fea000383ffff */
[----:B------:R-:W-:Y:S05]  /*b680*/  BRA `(.L_x_114) ;  /* 0xffffff7800787947 */ /* 0x000fea000383ffff */
.L_x_46:
[----:B------:R-:W-:Y:S02]  /*b690*/  MOV R27, UR20 ;  /* 0x00000014001b7c02 */ /* 0x000fe40008000f00 */
[----:B------:R-:W-:Y:S07]  /*b6a0*/  MOV R17, R16 ;  /* 0x0000001000117202 */ /* 0x000fee0000000f00 */
.L_x_115:
[----:B-1----:R1:W2:Y:S02]  /*b6b0*/  SYNCS.PHASECHK.TRANS64.TRYWAIT P0, [R27+URZ+0xb8], R17 ;  /* 0x0000b8111b0075a7 */ /* 0x0022a400080011ff */
[----:B--2---:R-:W-:Y:S05]  /*b6c0*/  @!P0 NANOSLEEP.SYNCS 0x989680 ;  /* 0x009896800000895d */ /* 0x004fea0003900000 */
[----:B------:R-:W2:Y:S02]  /*b6d0*/  @!P0 SYNCS.PHASECHK.TRANS64 P0, [R27+URZ+0xb8], R17 ;  /* 0x0000b8111b0085a7 */ /* 0x000ea400080010ff */
[----:B--2---:R-:W-:Y:S05]  /*b6e0*/  @!P0 BRA `(.L_x_115) ;  /* 0xfffffffc00f08947 */ /* 0x004fea000383ffff */
[----:B------:R-:W-:Y:S05]  /*b6f0*/  BRA `(.L_x_116) ;  /* 0xffffff78007c7947 */ /* 0x000fea000383ffff */
.L_x_47:
[----:B------:R-:W-:Y:S02]  /*b700*/  MOV R14, UR20 ;  /* 0x00000014000e7c02 */ /* 0x000fe40008000f00 */
[----:B-1----:R-:W-:Y:S07]  /*b710*/  MOV R17, R16 ;  /* 0x0000001000117202 */ /* 0x002fee0000000f00 */
.L_x_117:
[----:B-1----:R1:W2:Y:S02]  /*b720*/  SYNCS.PHASECHK.TRANS64.TRYWAIT P0, [R14+URZ+0xc0], R17 ;  /* 0x0000c0110e0075a7 */ /* 0x0022a400080011ff */
[----:B--2---:R-:W-:Y:S05]  /*b730*/  @!P0 NANOSLEEP.SYNCS 0x989680 ;  /* 0x009896800000895d */ /* 0x004fea0003900000 */
[----:B------:R-:W2:Y:S02]  /*b740*/  @!P0 SYNCS.PHASECHK.TRANS64 P0, [R14+URZ+0xc0], R17 ;  /* 0x0000c0110e0085a7 */ /* 0x000ea400080010ff */
[----:B--2---:R-:W-:Y:S05]  /*b750*/  @!P0 BRA `(.L_x_117) ;  /* 0xfffffffc00f08947 */ /* 0x004fea000383ffff */
[----:B------:R-:W-:Y:S05]  /*b760*/  BRA `(.L_x_118) ;  /* 0xffffff7800e47947 */ /* 0x000fea000383ffff */
.L_x_48:
[----:B------:R-:W-:Y:S02]  /*b770*/  MOV R12, UR19 ;  /* 0x00000013000c7c02 */ /* 0x000fe40008000f00 */
[----:B------:R-:W-:Y:S07]  /*b780*/  MOV R16, R17 ;  /* 0x0000001100107202 */ /* 0x000fee0000000f00 */
.L_x_119:
[----:B-1----:R1:W2:Y:S02]  /*b790*/  SYNCS.PHASECHK.TRANS64.TRYWAIT P0, [R12+URZ+0x10], R17 ;  /* 0x000010110c0075a7 */ /* 0x0022a400080011ff */
[----:B--2---:R-:W-:Y:S05]  /*b7a0*/  @!P0 NANOSLEEP.SYNCS 0x989680 ;  /* 0x009896800000895d */ /* 0x004fea0003900000 */
[----:B------:R-:W2:Y:S02]  /*b7b0*/  @!P0 SYNCS.PHASECHK.TRANS64 P0, [R12+URZ+0x10], R17 ;  /* 0x000010110c0085a7 */ /* 0x000ea400080010ff */
[----:B--2---:R-:W-:Y:S05]  /*b7c0*/  @!P0 BRA `(.L_x_119) ;  /* 0xfffffffc00f08947 */ /* 0x004fea000383ffff */
[----:B------:R-:W-:Y:S05]  /*b7d0*/  BRA `(.L_x_120) ;  /* 0xffffff7c00247947 */ /* 0x000fea000383ffff */
.L_x_50:
[----:B------:R-:W-:Y:S02]  /*b7e0*/  MOV R4, UR10 ;  /* 0x0000000a00047c02 */ /* 0x000fe40008000f00 */
[----:B------:R-:W-:-:S07]  /*b7f0*/  MOV R9, R8 ;  /* 0x0000000800097202 */ /* 0x000fce0000000f00 */
.L_x_121:
[----:B--2---:R2:W4:Y:S02]  /*b800*/  SYNCS.PHASECHK.TRANS64.TRYWAIT P0, [R4+URZ+0x10], R9 ;  /* 0x00001009040075a7 */ /* 0x00452400080011ff */
[----:B----4-:R-:W-:Y:S05]  /*b810*/  @!P0 NANOSLEEP.SYNCS 0x989680 ;  /* 0x009896800000895d */ /* 0x010fea0003900000 */
[----:B------:R-:W4:Y:S02]  /*b820*/  @!P0 SYNCS.PHASECHK.TRANS64 P0, [R4+URZ+0x10], R9 ;  /* 0x00001009040085a7 */ /* 0x000f2400080010ff */
[----:B----4-:R-:W-:Y:S05]  /*b830*/  @!P0 BRA `(.L_x_121) ;  /* 0xfffffffc00f08947 */ /* 0x010fea000383ffff */
[----:B------:R-:W-:Y:S05]  /*b840*/  BRA `(.L_x_122) ;  /* 0xffffff7c00e47947 */ /* 0x000fea000383ffff */
.L_x_51:
[----:B------:R-:W-:Y:S02]  /*b850*/  MOV R6, UR20 ;  /* 0x0000001400067c02 */ /* 0x000fe40008000f00 */
[-C--:B------:R-:W-:Y:S02]  /*b860*/  MOV R8, R7.reuse ;  /* 0x0000000700087202 */ /* 0x080fe40000000f00 */
[----:B------:R-:W-:-:S07]  /*b870*/  MOV R9, R7 ;  /* 0x0000000700097202 */ /* 0x000fce0000000f00 */
.L_x_123:
[----:B--2---:R2:W3:Y:S02]  /*b880*/  SYNCS.PHASECHK.TRANS64.TRYWAIT P0, [R6+URZ+0xb8], R9 ;  /* 0x0000b809060075a7 */ /* 0x0044e400080011ff */
[----:B---3--:R-:W-:Y:S05]  /*b890*/  @!P0 NANOSLEEP.SYNCS 0x989680 ;  /* 0x009896800000895d */ /* 0x008fea0003900000 */
[----:B------:R-:W3:Y:S02]  /*b8a0*/  @!P0 SYNCS.PHASECHK.TRANS64 P0, [R6+URZ+0xb8], R9 ;  /* 0x0000b809060085a7 */ /* 0x000ee400080010ff */
[----:B---3--:R-:W-:Y:S05]  /*b8b0*/  @!P0 BRA `(.L_x_123) ;  /* 0xfffffffc00f08947 */ /* 0x008fea000383ffff */
[----:B------:R-:W-:Y:S05]  /*b8c0*/  BRA `(.L_x_124) ;  /* 0xffffff7c00e47947 */ /* 0x000fea000383ffff */
.L_x_52:
[----:B--2---:R-:W-:Y:S02]  /*b8d0*/  MOV R6, UR20 ;  /* 0x0000001400067c02 */ /* 0x004fe40008000f00 */
[-C--:B------:R-:W-:Y:S02]  /*b8e0*/  MOV R8, R7.reuse ;  /* 0x0000000700087202 */ /* 0x080fe40000000f00 */
[----:B------:R-:W-:-:S07]  /*b8f0*/  MOV R9, R7 ;  /* 0x0000000700097202 */ /* 0x000fce0000000f00 */
.L_x_125:
[----:B--2---:R2:W3:Y:S02]  /*b900*/  SYNCS.PHASECHK.TRANS64.TRYWAIT P0, [R6+URZ+0xc0], R9 ;  /* 0x0000c009060075a7 */ /* 0x0044e400080011ff */
[----:B---3--:R-:W-:Y:S05]  /*b910*/  @!P0 NANOSLEEP.SYNCS 0x989680 ;  /* 0x009896800000895d */ /* 0x008fea0003900000 */
[----:B------:R-:W3:Y:S02]  /*b920*/  @!P0 SYNCS.PHASECHK.TRANS64 P0, [R6+URZ+0xc0], R9 ;  /* 0x0000c009060085a7 */ /* 0x000ee400080010ff */
[----:B---3--:R-:W-:Y:S05]  /*b930*/  @!P0 BRA `(.L_x_125) ;  /* 0xfffffffc00f08947 */ /* 0x008fea000383ffff */
[----:B------:R-:W-:Y:S05]  /*b940*/  BRA `(.L_x_126) ;  /* 0xffffff80005c7947 */ /* 0x000fea000383ffff */
.L_x_54:
[----:B------:R-:W-:-:S07]  /*b950*/  MOV R4, UR20 ;  /* 0x0000001400047c02 */ /* 0x000fce0008000f00 */
.L_x_127:
[----:B--2---:R2:W3:Y:S02]  /*b960*/  SYNCS.PHASECHK.TRANS64.TRYWAIT P0, [R4+URZ+0x120], RZ ;  /* 0x000120ff040075a7 */ /* 0x0044e400080011ff */
[----:B---3--:R-:W-:Y:S05]  /*b970*/  @!P0 NANOSLEEP.SYNCS 0x989680 ;  /* 0x009896800000895d */ /* 0x008fea0003900000 */
[----:B------:R-:W3:Y:S02]  /*b980*/  @!P0 SYNCS.PHASECHK.TRANS64 P0, [R4+URZ+0x120], RZ ;  /* 0x000120ff040085a7 */ /* 0x000ee400080010ff */
[----:B---3--:R-:W-:Y:S05]  /*b990*/  @!P0 BRA `(.L_x_127) ;  /* 0xfffffffc00f08947 */ /* 0x008fea000383ffff */
[----:B------:R-:W-:Y:S05]  /*b9a0*/  BRA `(.L_x_128) ;  /* 0xffffff8400007947 */ /* 0x000fea000383ffff */
.L_x_61:
[----:B------:R-:W-:Y:S02]  /*b9b0*/  MOV R4, UR13 ;  /* 0x0000000d00047c02 */ /* 0x000fe40008000f00 */
[----:B------:R-:W-:-:S07]  /*b9c0*/  MOV R9, R8 ;  /* 0x0000000800097202 */ /* 0x000fce0000000f00 */
.L_x_129:
[----:B-1----:R1:W3:Y:S02]  /*b9d0*/  SYNCS.PHASECHK.TRANS64.TRYWAIT P0, [R4+URZ+0xf0], R9 ;  /* 0x0000f009040075a7 */ /* 0x0022e400080011ff */
[----:B---3--:R-:W-:Y:S05]  /*b9e0*/  @!P0 NANOSLEEP.SYNCS 0x989680 ;  /* 0x009896800000895d */ /* 0x008fea0003900000 */
[----:B------:R-:W3:Y:S02]  /*b9f0*/  @!P0 SYNCS.PHASECHK.TRANS64 P0, [R4+URZ+0xf0], R9 ;  /* 0x0000f009040085a7 */ /* 0x000ee400080010ff */
[----:B---3--:R-:W-:Y:S05]  /*ba00*/  @!P0 BRA `(.L_x_129) ;  /* 0xfffffffc00f08947 */ /* 0x008fea000383ffff */
[----:B------:R-:W-:Y:S05]  /*ba10*/  BRA `(.L_x_130) ;  /* 0xffffff8800b47947 */ /* 0x000fea000383ffff */
.L_x_66:
[----:B------:R-:W-:Y:S02]  /*ba20*/  MOV R3, UR7 ;  /* 0x0000000700037c02 */ /* 0x000fe40008000f00 */
[----:B------:R-:W-:-:S07]  /*ba30*/  MOV R5, R4 ;  /* 0x0000000400057202 */ /* 0x000fce0000000f00 */
.L_x_131:
[----:B-1----:R1:W2:Y:S02]  /*ba40*/  SYNCS.PHASECHK.TRANS64.TRYWAIT P0, [R3+URZ+0xe8], R5 ;  /* 0x0000e805030075a7 */ /* 0x0022a400080011ff */
[----:B--2---:R-:W-:Y:S05]  /*ba50*/  @!P0 NANOSLEEP.SYNCS 0x989680 ;  /* 0x009896800000895d */ /* 0x004fea0003900000 */
[----:B------:R-:W2:Y:S02]  /*ba60*/  @!P0 SYNCS.PHASECHK.TRANS64 P0, [R3+URZ+0xe8], R5 ;  /* 0x0000e805030085a7 */ /* 0x000ea400080010ff */
[----:B--2---:R-:W-:Y:S05]  /*ba70*/  @!P0 BRA `(.L_x_131) ;  /* 0xfffffffc00f08947 */ /* 0x004fea000383ffff */
[----:B------:R-:W-:Y:S05]  /*ba80*/  BRA `(.L_x_132) ;  /* 0xffffff9000047947 */ /* 0x000fea000383ffff */
.L_x_67:
[----:B------:R-:W-:Y:S02]  /*ba90*/  MOV R4, UR7 ;  /* 0x0000000700047c02 */ /* 0x000fe40008000f00 */
[----:B------:R-:W-:-:S07]  /*baa0*/  MOV R7, R6 ;  /* 0x0000000600077202 */ /* 0x000fce0000000f00 */
.L_x_133:
[----:B-1----:R1:W2:Y:S02]  /*bab0*/  SYNCS.PHASECHK.TRANS64.TRYWAIT P0, [R4+URZ+0xb0], R7 ;  /* 0x0000b007040075a7 */ /* 0x0022a400080011ff */
[----:B--2---:R-:W-:Y:S05]  /*bac0*/  @!P0 NANOSLEEP.SYNCS 0x989680 ;  /* 0x009896800000895d */ /* 0x004fea0003900000 */
[----:B------:R-:W2:Y:S02]  /*bad0*/  @!P0 SYNCS.PHASECHK.TRANS64 P0, [R4+URZ+0xb0], R7 ;  /* 0x0000b007040085a7 */ /* 0x000ea400080010ff */
[----:B--2---:R-:W-:Y:S05]  /*bae0*/  @!P0 BRA `(.L_x_133) ;  /* 0xfffffffc00f08947 */ /* 0x004fea000383ffff */
[----:B------:R-:W-:Y:S05]  /*baf0*/  BRA `(.L_x_134) ;  /* 0xffffff9000007947 */ /* 0x000fea000383ffff */
.L_x_68:
[----:B------:R-:W-:Y:S02]  /*bb00*/  MOV R4, UR7 ;  /* 0x0000000700047c02 */ /* 0x000fe40008000f00 */
[-C--:B------:R-:W-:Y:S02]  /*bb10*/  MOV R6, R161.reuse ;  /* 0x000000a100067202 */ /* 0x080fe40000000f00 */
[----:B------:R-:W-:-:S07]  /*bb20*/  MOV R7, R161 ;  /* 0x000000a100077202 */ /* 0x000fce0000000f00 */
.L_x_135:
[----:B-1----:R1:W2:Y:S02]  /*bb30*/  SYNCS.PHASECHK.TRANS64.TRYWAIT P0, [R4+URZ+0xe8], R7 ;  /* 0x0000e807040075a7 */ /* 0x0022a400080011ff */
[----:B--2---:R-:W-:Y:S05]  /*bb40*/  @!P0 NANOSLEEP.SYNCS 0x989680 ;  /* 0x009896800000895d */ /* 0x004fea0003900000 */
[----:B------:R-:W2:Y:S02]  /*bb50*/  @!P0 SYNCS.PHASECHK.TRANS64 P0, [R4+URZ+0xe8], R7 ;  /* 0x0000e807040085a7 */ /* 0x000ea400080010ff */
[----:B--2---:R-:W-:Y:S05]  /*bb60*/  @!P0 BRA `(.L_x_135) ;  /* 0xfffffffc00f08947 */ /* 0x004fea000383ffff */
[----:B------:R-:W-:Y:S05]  /*bb70*/  BRA `(.L_x_136) ;  /* 0xffffffb400187947 */ /* 0x000fea000383ffff */
.L_x_70:
[----:B-1----:R-:W-:Y:S02]  /*bb80*/  MOV R4, UR7 ;  /* 0x0000000700047c02 */ /* 0x002fe40008000f00 */
[----:B------:R-:W-:-:S07]  /*bb90*/  MOV R7, R6 ;  /* 0x0000000600077202 */ /* 0x000fce0000000f00 */
.L_x_137:
[----:B-1----:R1:W3:Y:S02]  /*bba0*/  SYNCS.PHASECHK.TRANS64.TRYWAIT P0, [R4+URZ+0xb0], R7 ;  /* 0x0000b007040075a7 */ /* 0x0022e400080011ff */
[----:B---3--:R-:W-:Y:S05]  /*bbb0*/  @!P0 NANOSLEEP.SYNCS 0x989680 ;  /* 0x009896800000895d */ /* 0x008fea0003900000 */
[----:B------:R-:W3:Y:S02]  /*bbc0*/  @!P0 SYNCS.PHASECHK.TRANS64 P0, [R4+URZ+0xb0], R7 ;  /* 0x0000b007040085a7 */ /* 0x000ee400080010ff */
[----:B---3--:R-:W-:Y:S05]  /*bbd0*/  @!P0 BRA `(.L_x_137) ;  /* 0xfffffffc00f08947 */ /* 0x008fea000383ffff */
[----:B------:R-:W-:Y:S05]  /*bbe0*/  BRA `(.L_x_138) ;  /* 0xffffffb400247947 */ /* 0x000fea000383ffff */
.L_x_71:
[----:B------:R-:W-:Y:S02]  /*bbf0*/  MOV R4, UR7 ;  /* 0x0000000700047c02 */ /* 0x000fe40008000f00 */
[----:B------:R-:W-:-:S07]  /*bc00*/  MOV R165, R164 ;  /* 0x000000a400a57202 */ /* 0x000fce0000000f00 */
.L_x_139:
[----:B-1----:R1:W2:Y:S02]  /*bc10*/  SYNCS.PHASECHK.TRANS64.TRYWAIT P0, [R4+URZ+0xe8], R165 ;  /* 0x0000e8a5040075a7 */ /* 0x0022a400080011ff */
[----:B--2---:R-:W-:Y:S05]  /*bc20*/  @!P0 NANOSLEEP.SYNCS 0x989680 ;  /* 0x009896800000895d */ /* 0x004fea0003900000 */
[----:B------:R-:W2:Y:S02]  /*bc30*/  @!P0 SYNCS.PHASECHK.TRANS64 P0, [R4+URZ+0xe8], R165 ;  /* 0x0000e8a5040085a7 */ /* 0x000ea400080010ff */
[----:B--2---:R-:W-:Y:S05]  /*bc40*/  @!P0 BRA `(.L_x_139) ;  /* 0xfffffffc00f08947 */ /* 0x004fea000383ffff */
[----:B------:R-:W-:Y:S05]  /*bc50*/  BRA `(.L_x_140) ;  /* 0xffffffd000307947 */ /* 0x000fea000383ffff */
.L_x_74:
[----:B------:R-:W-:-:S07]  /*bc60*/  MOV R141, R140 ;  /* 0x0000008c008d7202 */ /* 0x000fce0000000f00 */
.L_x_141:
[----:B-1----:R1:W2:Y:S02]  /*bc70*/  SYNCS.PHASECHK.TRANS64.TRYWAIT P0, [R3+URZ+0xe8], R141 ;  /* 0x0000e88d030075a7 */ /* 0x0022a400080011ff */
[----:B--2---:R-:W-:Y:S05]  /*bc80*/  @!P0 NANOSLEEP.SYNCS 0x989680 ;  /* 0x009896800000895d */ /* 0x004fea0003900000 */
[----:B------:R-:W2:Y:S02]  /*bc90*/  @!P0 SYNCS.PHASECHK.TRANS64 P0, [R3+URZ+0xe8], R141 ;  /* 0x0000e88d030085a7 */ /* 0x000ea400080010ff */
[----:B--2---:R-:W-:Y:S05]  /*bca0*/  @!P0 BRA `(.L_x_141) ;  /* 0xfffffffc00f08947 */ /* 0x004fea000383ffff */
[----:B------:R-:W-:Y:S05]  /*bcb0*/  BRA `(.L_x_142) ;  /* 0xffffffd4007c7947 */ /* 0x000fea000383ffff */
.L_x_83:
[----:B------:R-:W-:-:S07]  /*bcc0*/  MOV R7, R6 ;  /* 0x0000000600077202 */ /* 0x000fce0000000f00 */
.L_x_143:
[----:B--2---:R2:W3:Y:S02]  /*bcd0*/  SYNCS.PHASECHK.TRANS64.TRYWAIT P0, [R2+URZ+0xd0], R7 ;  /* 0x0000d007020075a7 */ /* 0x0044e400080011ff */
[----:B---3--:R-:W-:Y:S05]  /*bce0*/  @!P0 NANOSLEEP.SYNCS 0x989680 ;  /* 0x009896800000895d */ /* 0x008fea0003900000 */
[----:B------:R-:W3:Y:S02]  /*bcf0*/  @!P0 SYNCS.PHASECHK.TRANS64 P0, [R2+URZ+0xd0], R7 ;  /* 0x0000d007020085a7 */ /* 0x000ee400080010ff */
[----:B---3--:R-:W-:Y:S05]  /*bd00*/  @!P0 BRA `(.L_x_143) ;  /* 0xfffffffc00f08947 */ /* 0x008fea000383ffff */
[----:B------:R-:W-:Y:S05]  /*bd10*/  BRA `(.L_x_144) ;  /* 0xffffffe000fc7947 */ /* 0x000fea000383ffff */
.L_x_84:
[----:B------:R-:W-:-:S07]  /*bd20*/  MOV R5, R4 ;  /* 0x0000000400057202 */ /* 0x000fce0000000f00 */
.L_x_145:
[----:B---3--:R3:W4:Y:S02]  /*bd30*/  SYNCS.PHASECHK.TRANS64.TRYWAIT P0, [R2+URZ+0xf8], R5 ;  /* 0x0000f805020075a7 */ /* 0x00872400080011ff */
[----:B----4-:R-:W-:Y:S05]  /*bd40*/  @!P0 NANOSLEEP.SYNCS 0x989680 ;  /* 0x009896800000895d */ /* 0x010fea0003900000 */
[----:B------:R-:W4:Y:S02]  /*bd50*/  @!P0 SYNCS.PHASECHK.TRANS64 P0, [R2+URZ+0xf8], R5 ;  /* 0x0000f805020085a7 */ /* 0x000f2400080010ff */
[----:B----4-:R-:W-:Y:S05]  /*bd60*/  @!P0 BRA `(.L_x_145) ;  /* 0xfffffffc00f08947 */ /* 0x010fea000383ffff */
[----:B------:R-:W-:Y:S05]  /*bd70*/  BRA `(.L_x_146) ;  /* 0xffffffe000ec7947 */ /* 0x000fea000383ffff */
.L_x_88:
[----:B------:R-:W-:-:S07]  /*bd80*/  MOV R5, R4 ;  /* 0x0000000400057202 */ /* 0x000fce0000000f00 */
.L_x_147:
[----:B-1----:R1:W2:Y:S02]  /*bd90*/  SYNCS.PHASECHK.TRANS64.TRYWAIT P0, [R2+URZ+0xf8], R5 ;  /* 0x0000f805020075a7 */ /* 0x0022a400080011ff */
[----:B--2---:R-:W-:Y:S05]  /*bda0*/  @!P0 NANOSLEEP.SYNCS 0x989680 ;  /* 0x009896800000895d */ /* 0x004fea0003900000 */
[----:B------:R-:W2:Y:S02]  /*bdb0*/  @!P0 SYNCS.PHASECHK.TRANS64 P0, [R2+URZ+0xf8], R5 ;  /* 0x0000f805020085a7 */ /* 0x000ea400080010ff */
[----:B--2---:R-:W-:Y:S05]  /*bdc0*/  @!P0 BRA `(.L_x_147) ;  /* 0xfffffffc00f08947 */ /* 0x004fea000383ffff */
[----:B------:R-:W-:Y:S05]  /*bdd0*/  BRA `(.L_x_148) ;  /* 0xfffffff000407947 */ /* 0x000fea000383ffff */
        .weak           $__internal_0_$__cuda_sm10x_tcgen05_guardrail_trap_col_being_dealloced_not_returned_by_alloc
        .type           $__internal_0_$__cuda_sm10x_tcgen05_guardrail_trap_col_being_dealloced_not_returned_by_alloc,@function
        .size           $__internal_0_$__cuda_sm10x_tcgen05_guardrail_trap_col_being_dealloced_not_returned_by_alloc,($__internal_1_$__cuda_sm10x_tcgen05_guardrail_trap_phase_invalid_during_alloc - $__internal_0_$__cuda_sm10x_tcgen05_guardrail_trap_col_being_dealloced_not_returned_by_alloc)
$__internal_0_$__cuda_sm10x_tcgen05_guardrail_trap_col_being_dealloced_not_returned_by_alloc:
[----:B------:R-:W-:Y:S05]  /*bde0*/  BPT.TRAP 0x1 ;  /* 0x000000040000795c */ /* 0x000fea0000300000 */
[----:B------:R-:W-:-:S04]  /*bdf0*/  HFMA2 R5, -RZ, RZ, 0, 0 ;  /* 0x00000000ff057431 */ /* 0x000fc800000001ff */
[----:B------:R-:W-:Y:S05]  /*be00*/  RET.REL.NODEC R4 `(kernel_cutlass_kernel_flash_attncuteflash_fwd_sm100FlashAttentionForwardSm100_object_at__tensor0000o12811101213_tensor0000o12811101213_tensor0000o12810111213_tensor0000o12811101213_tensor_0) ;  /* 0xffffff40047c7950 */ /* 0x000fea0003c3ffff */
        .weak           $__internal_1_$__cuda_sm10x_tcgen05_guardrail_trap_phase_invalid_during_alloc
        .type           $__internal_1_$__cuda_sm10x_tcgen05_guardrail_trap_phase_invalid_during_alloc,@function
        .size           $__internal_1_$__cuda_sm10x_tcgen05_guardrail_trap_phase_invalid_during_alloc,($__internal_2_$__cuda_sm10x_tcgen05_guardrail_trap_unallocated_columns_being_dealloced - $__internal_1_$__cuda_sm10x_tcgen05_guardrail_trap_phase_invalid_during_alloc)
$__internal_1_$__cuda_sm10x_tcgen05_guardrail_trap_phase_invalid_during_alloc:
[----:B------:R-:W-:Y:S05]  /*be10*/  BPT.TRAP 0x1 ;  /* 0x000000040000795c */ /* 0x000fea0000300000 */
[----:B------:R-:W-:-:S04]  /*be20*/  MOV R5, 0x0 ;  /* 0x0000000000057802 */ /* 0x000fc80000000f00 */
[----:B------:R-:W-:Y:S05]  /*be30*/  RET.REL.NODEC R4 `(kernel_cutlass_kernel_flash_attncuteflash_fwd_sm100FlashAttentionForwardSm100_object_at__tensor0000o12811101213_tensor0000o12811101213_tensor0000o12810111213_tensor0000o12811101213_tensor_0) ;  /* 0xffffff4004707950 */ /* 0x000fea0003c3ffff */
        .weak           $__internal_2_$__cuda_sm10x_tcgen05_guardrail_trap_unallocated_columns_being_dealloced
        .type           $__internal_2_$__cuda_sm10x_tcgen05_guardrail_trap_unallocated_columns_being_dealloced,@function
        .size           $__internal_2_$__cuda_sm10x_tcgen05_guardrail_trap_unallocated_columns_being_dealloced,(.L_x_167 - $__internal_2_$__cuda_sm10x_tcgen05_guardrail_trap_unallocated_columns_being_dealloced)
$__internal_2_$__cuda_sm10x_tcgen05_guardrail_trap_unallocated_columns_being_dealloced:
[----:B------:R-:W-:Y:S05]  /*be40*/  BPT.TRAP 0x1 ;  /* 0x000000040000795c */ /* 0x000fea0000300000 */
[----:B------:R-:W-:-:S04]  /*be50*/  HFMA2 R5, -RZ, RZ, 0, 0 ;  /* 0x00000000ff057431 */ /* 0x000fc800000001ff */
[----:B------:R-:W-:Y:S05]  /*be60*/  RET.REL.NODEC R4 `(kernel_cutlass_kernel_flash_attncuteflash_fwd_sm100FlashAttentionForwardSm100_object_at__tensor0000o12811101213_tensor0000o12811101213_tensor0000o12810111213_tensor0000o12811101213_tensor_0) ;  /* 0xffffff4004647950 */ /* 0x000fea0003c3ffff */
.L_x_149:
[----:B------:R-:W-:-:S00]  /*be70*/  BRA `(.L_x_149) ;  /* 0xfffffffc00fc7947 */ /* 0x000fc0000383ffff */
[----:B------:R-:W-:-:S00]  /*be80*/  NOP ;  /* 0x0000000000007918 */ /* 0x000fc00000000000 */
[----:B------:R-:W-:-:S00]  /*be90*/  NOP ;  /* 0x0000000000007918 */ /* 0x000fc00000000000 */
[----:B------:R-:W-:-:S00]  /*bea0*/  NOP ;  /* 0x0000000000007918 */ /* 0x000fc00000000000 */
[----:B------:R-:W-:-:S00]  /*beb0*/  NOP ;  /* 0x0000000000007918 */ /* 0x000fc00000000000 */
[----:B------:R-:W-:-:S00]  /*bec0*/  NOP ;  /* 0x0000000000007918 */ /* 0x000fc00000000000 */
[----:B------:R-:W-:-:S00]  /*bed0*/  NOP ;  /* 0x0000000000007918 */ /* 0x000fc00000000000 */
[----:B------:R-:W-:-:S00]  /*bee0*/  NOP ;  /* 0x0000000000007918 */ /* 0x000fc00000000000 */
[----:B------:R-:W-:-:S00]  /*bef0*/  NOP ;  /* 0x0000000000007918 */ /* 0x000fc00000000000 */
.L_x_167:


//--------------------- .nv.shared.kernel_cutlass_kernel_flash_attncuteflash_fwd_sm100FlashAttentionForwardSm100_object_at__tensor0000o12811101213_tensor0000o12811101213_tensor0000o12810111213_tensor0000o12811101213_tensor_0 --------------------------
	.section	.nv.shared.kernel_cutlass_kernel_flash_attncuteflash_fwd_sm100FlashAttentionForwardSm100_object_at__tensor0000o12811101213_tensor0000o12811101213_tensor0000o12810111213_tensor0000o12811101213_tensor_0,"aw",@nobits
	.sectionflags	@""
	.align	1024
	.zero		1024


//--------------------- .nv.shared.reserved.0     --------------------------
	.section	.nv.shared.reserved.0,"aw",@nobits
	.align	8
	.weak		__nv_reservedSMEM_offset_0_alias
	.size		__nv_reservedSMEM_offset_0_alias, 0, 64
	.other		__nv_reservedSMEM_offset_0_alias,@"STO_CUDA_RESERVED_SHARED STV_DEFAULT"
__nv_reservedSMEM_offset_0_alias:
	.zero		0
.nv.shared.reserved.0:
	.zero		64
	.weak		__nv_reservedSMEM_allocation_phase
	.type		__nv_reservedSMEM_allocation_phase,@object
	.size		__nv_reservedSMEM_allocation_phase,(.L_0 - __nv_reservedSMEM_allocation_phase)
__nv_reservedSMEM_allocation_phase:
	.zero		1
.L_0:
	.zero		7
	.weak		__nv_reservedSMEM_devtool_atexit_pc
	.type		__nv_reservedSMEM_devtool_atexit_pc,@object
	.size		__nv_reservedSMEM_devtool_atexit_pc,(__nv_reservedSMEM_allocation_mask - __nv_reservedSMEM_devtool_atexit_pc)
__nv_reservedSMEM_devtool_atexit_pc:
	.zero		8
	.weak		__nv_reservedSMEM_allocation_mask
	.type		__nv_reservedSMEM_allocation_mask,@object
	.size		__nv_reservedSMEM_allocation_mask,(.L_2 - __nv_reservedSMEM_allocation_mask)
__nv_reservedSMEM_allocation_mask:
	.zero		4
.L_2:
	.zero		4
	.weak		__nv_reservedSMEM_tmem_allocation_pipeline_mbarrier
	.type		__nv_reservedSMEM_tmem_allocation_pipeline_mbarrier,@object
	.size		__nv_reservedSMEM_tmem_allocation_pipeline_mbarrier,(__nv_reservedSMEM_tmem_allocation_pipeline_mbarrier_parity - __nv_reservedSMEM_tmem_allocation_pipeline_mbarrier)
__nv_reservedSMEM_tmem_allocation_pipeline_mbarrier:
	.zero		8
	.weak		__nv_reservedSMEM_tmem_allocation_pipeline_mbarrier_parity
	.type		__nv_reservedSMEM_tmem_allocation_pipeline_mbarrier_parity,@object
	.size		__nv_reservedSMEM_tmem_allocation_pipeline_mbarrier_parity,(.L_4 - __nv_reservedSMEM_tmem_allocation_pipeline_mbarrier_parity)
__nv_reservedSMEM_tmem_allocation_pipeline_mbarrier_parity:
	.zero		4
.L_4:


//--------------------- .nv.constant0.kernel_cutlass_kernel_flash_attncuteflash_fwd_sm100FlashAttentionForwardSm100_object_at__tensor0000o12811101213_tensor0000o12811101213_tensor0000o12810111213_tensor0000o12811101213_tensor_0 --------------------------
	.section	.nv.constant0.kernel_cutlass_kernel_flash_attncuteflash_fwd_sm100FlashAttentionForwardSm100_object_at__tensor0000o12811101213_tensor0000o12811101213_tensor0000o12810111213_tensor0000o12811101213_tensor_0,"a",@progbits
	.sectionflags	@""
	.align	4
.nv.constant0.kernel_cutlass_kernel_flash_attncuteflash_fwd_sm100FlashAttentionForwardSm100_object_at__tensor0000o12811101213_tensor0000o12811101213_tensor0000o12810111213_tensor0000o12811101213_tensor_0:
	.zero		1580


//--------------------- SYMBOLS --------------------------

	.type		.nv.reservedSmem.offset0,@object
	.size		.nv.reservedSmem.offset0,0x4
	.type		.nv.reservedSmem.cap,@object
	.size		.nv.reservedSmem.cap,0x4
